// auto-generated by cutlass_sweep.gemm — config: {"arch": "sm_90", "cluster_m": 2, "cluster_n": 1, "dtype": "bf16", "stages": 0, "tile_k": 64, "tile_m": 256, "tile_n": 128}
#include "cutlass/cutlass.h"
#include "cutlass/gemm/collective/collective_builder.hpp"
#include "cutlass/gemm/device/gemm_universal_adapter.h"
#include "cutlass/gemm/kernel/gemm_universal.hpp"
#include "cutlass/epilogue/collective/collective_builder.hpp"

using ElemA = cutlass::bfloat16_t;
using ElemB = cutlass::bfloat16_t;
using ElemCD = cutlass::bfloat16_t;
using Acc  = float;
using TileShape    = cute::Shape<cute::_256, cute::_128, cute::_64>;
using ClusterShape = cute::Shape<cute::_2, cute::_1, cute::_1>;

using CollectiveEpilogue = typename cutlass::epilogue::collective::CollectiveBuilder<
    cutlass::arch::Sm90, cutlass::arch::OpClassTensorOp,
    TileShape, ClusterShape,
    cutlass::epilogue::collective::EpilogueTileAuto,
    Acc, Acc,
    ElemCD, cutlass::layout::RowMajor, 128 / cutlass::sizeof_bits<ElemCD>::value,
    ElemCD, cutlass::layout::RowMajor, 128 / cutlass::sizeof_bits<ElemCD>::value,
    cutlass::epilogue::collective::EpilogueScheduleAuto
  >::CollectiveOp;

using CollectiveMainloop = typename cutlass::gemm::collective::CollectiveBuilder<
    cutlass::arch::Sm90, cutlass::arch::OpClassTensorOp,
    ElemA, cutlass::layout::RowMajor, 128 / cutlass::sizeof_bits<ElemA>::value,
    ElemB, cutlass::layout::ColumnMajor, 128 / cutlass::sizeof_bits<ElemB>::value,
    Acc,
    TileShape, ClusterShape,
    cutlass::gemm::collective::StageCountAutoCarveout<static_cast<int>(sizeof(typename CollectiveEpilogue::SharedStorage))>,
    cutlass::gemm::collective::KernelScheduleAuto
  >::CollectiveOp;

using GemmKernel = cutlass::gemm::kernel::GemmUniversal<
    cute::Shape<int,int,int,int>,
    CollectiveMainloop,
    CollectiveEpilogue
>;
using Gemm = cutlass::gemm::device::GemmUniversalAdapter<GemmKernel>;

// Force the device kernel symbol into the cubin without needing a host main.
auto* _anchor = &cutlass::device_kernel<GemmKernel>;


// ===== COMPILED SASS (sm_90a) =====

	.target	sm_90a

	.elftype	@"ET_EXEC"


//--------------------- .note.nv.tkinfo           --------------------------
	.section	.note.nv.tkinfo,"",@"SHT_NOTE"
	.sectionflags	@"SHF_NOTE_NV_TKINFO"
	.tkinfo
        /*0018*/ 	.word	0x00000002
        /*0030*/ 	.string	""
        /*0030*/ 	.string	"ptxas"
        /*0030*/ 	.string	"Cuda compilation tools, release 13.0, V13.0.88"
        /*0030*/ 	.string	"Build cuda_13.0.r13.0/compiler.36424714_0"
        /*0030*/ 	.string	"-arch sm_90a -m 64 "



//--------------------- .note.nv.cuinfo           --------------------------
	.section	.note.nv.cuinfo,"",@"SHT_NOTE"
	.sectionflags	@"SHF_NOTE_NV_CUINFO"
        /*0018*/ 	.short	0x0002
        /*001a*/ 	.short	0x005a
        /*001c*/ 	.short	0x0082
	.zero		2


//--------------------- .nv.info                  --------------------------
	.section	.nv.info,"",@"SHT_CUDA_INFO"
	.align	4


	//----- nvinfo : EIATTR_REGCOUNT
	.align		4
        /*0000*/ 	.byte	0x04, 0x2f
        /*0002*/ 	.short	(.L_15 - .L_14)
	.align		4
.L_14:
        /*0004*/ 	.word	index@(_ZN7cutlass13device_kernelINS_4gemm6kernel13GemmUniversalIN4cute5tupleIJiiiiEEENS1_10collective13CollectiveMmaINS1_34MainloopSm90TmaGmmaWarpSpecializedILi4ENS5_IJNS4_1CILi2EEENSA_ILi1EEESC_EEENS1_35KernelTmaWarpSpecializedCooperativeEEENS5_IJNSA_ILi256EEENSA_ILi128EEENSA_ILi64EEEEEENS_10bfloat16_tENS5_IJlSC_lEEESK_SL_NS4_8TiledMMAINS4_8MMA_AtomIJNS4_4SM904GMMA28MMA_64x128x16_F32BF16BF16_SSILNSP_5MajorE0ELSR_0ELNSP_7ScaleInE1ELSS_1EEEEEENS4_6LayoutISD_NS5_IJSC_NSA_ILi0EEESW_EEEEENS5_IJNS4_10UnderscoreESZ_SZ_EEEEENS4_13SM90_TMA_LOADENS4_14ComposedLayoutINS4_7SwizzleILi3ELi4ELi3EEENS4_18smem_ptr_flag_bitsILi16EEENSV_INS5_IJNSA_ILi8EEESI_EEENS5_IJSI_SC_EEEEEEEvNS4_8identityENS4_23SM90_TMA_LOAD_MULTICASTES1C_vS1D_EENS_8epilogue10collective6detail29Sm90TmaWarpSpecializedAdapterINS1H_15DefaultEpilogueISK_SL_SL_NS1G_6thread17LinearCombinationISK_Li1EffLNS1L_9ScaleType4KindE0ELNS_15FloatRoundStyleE2ESK_EENS1_15EpilogueDefaultEEEEEvvEEEEvNT_6ParamsE)
        /*0008*/ 	.word	0x000000a8


	//----- nvinfo : EIATTR_FRAME_SIZE
	.align		4
.L_15:
        /*000c*/ 	.byte	0x04, 0x11
        /*000e*/ 	.short	(.L_17 - .L_16)
	.align		4
.L_16:
        /*0010*/ 	.word	index@(_ZN7cutlass13device_kernelINS_4gemm6kernel13GemmUniversalIN4cute5tupleIJiiiiEEENS1_10collective13CollectiveMmaINS1_34MainloopSm90TmaGmmaWarpSpecializedILi4ENS5_IJNS4_1CILi2EEENSA_ILi1EEESC_EEENS1_35KernelTmaWarpSpecializedCooperativeEEENS5_IJNSA_ILi256EEENSA_ILi128EEENSA_ILi64EEEEEENS_10bfloat16_tENS5_IJlSC_lEEESK_SL_NS4_8TiledMMAINS4_8MMA_AtomIJNS4_4SM904GMMA28MMA_64x128x16_F32BF16BF16_SSILNSP_5MajorE0ELSR_0ELNSP_7ScaleInE1ELSS_1EEEEEENS4_6LayoutISD_NS5_IJSC_NSA_ILi0EEESW_EEEEENS5_IJNS4_10UnderscoreESZ_SZ_EEEEENS4_13SM90_TMA_LOADENS4_14ComposedLayoutINS4_7SwizzleILi3ELi4ELi3EEENS4_18smem_ptr_flag_bitsILi16EEENSV_INS5_IJNSA_ILi8EEESI_EEENS5_IJSI_SC_EEEEEEEvNS4_8identityENS4_23SM90_TMA_LOAD_MULTICASTES1C_vS1D_EENS_8epilogue10collective6detail29Sm90TmaWarpSpecializedAdapterINS1H_15DefaultEpilogueISK_SL_SL_NS1G_6thread17LinearCombinationISK_Li1EffLNS1L_9ScaleType4KindE0ELNS_15FloatRoundStyleE2ESK_EENS1_15EpilogueDefaultEEEEEvvEEEEvNT_6ParamsE)
        /*0014*/ 	.word	0x00000000


	//----- nvinfo : EIATTR_MIN_STACK_SIZE
	.align		4
.L_17:
        /*0018*/ 	.byte	0x04, 0x12
        /*001a*/ 	.short	(.L_19 - .L_18)
	.align		4
.L_18:
        /*001c*/ 	.word	index@(_ZN7cutlass13device_kernelINS_4gemm6kernel13GemmUniversalIN4cute5tupleIJiiiiEEENS1_10collective13CollectiveMmaINS1_34MainloopSm90TmaGmmaWarpSpecializedILi4ENS5_IJNS4_1CILi2EEENSA_ILi1EEESC_EEENS1_35KernelTmaWarpSpecializedCooperativeEEENS5_IJNSA_ILi256EEENSA_ILi128EEENSA_ILi64EEEEEENS_10bfloat16_tENS5_IJlSC_lEEESK_SL_NS4_8TiledMMAINS4_8MMA_AtomIJNS4_4SM904GMMA28MMA_64x128x16_F32BF16BF16_SSILNSP_5MajorE0ELSR_0ELNSP_7ScaleInE1ELSS_1EEEEEENS4_6LayoutISD_NS5_IJSC_NSA_ILi0EEESW_EEEEENS5_IJNS4_10UnderscoreESZ_SZ_EEEEENS4_13SM90_TMA_LOADENS4_14ComposedLayoutINS4_7SwizzleILi3ELi4ELi3EEENS4_18smem_ptr_flag_bitsILi16EEENSV_INS5_IJNSA_ILi8EEESI_EEENS5_IJSI_SC_EEEEEEEvNS4_8identityENS4_23SM90_TMA_LOAD_MULTICASTES1C_vS1D_EENS_8epilogue10collective6detail29Sm90TmaWarpSpecializedAdapterINS1H_15DefaultEpilogueISK_SL_SL_NS1G_6thread17LinearCombinationISK_Li1EffLNS1L_9ScaleType4KindE0ELNS_15FloatRoundStyleE2ESK_EENS1_15EpilogueDefaultEEEEEvvEEEEvNT_6ParamsE)
        /*0020*/ 	.word	0x00000000
.L_19:


//--------------------- .nv.compat                --------------------------
	.section	.nv.compat,"",@"SHT_CUDA_COMPAT_INFO"
	.align	4
        /*0000*/ 	.byte	0x02, 0x09, 0x01, 0x00, 0x02, 0x02, 0x04, 0x00, 0x02, 0x05, 0x05, 0x00, 0x03, 0x07, 0x01, 0x01
        /*0010*/ 	.byte	0x02, 0x03, 0x01, 0x00, 0x02, 0x06, 0x01, 0x00, 0x04, 0x0b, 0x08, 0x00, 0x00, 0x00, 0x00, 0x00
        /*0020*/ 	.byte	0x00, 0x00, 0x00, 0x00


//--------------------- .nv.info._ZN7cutlass13device_kernelINS_4gemm6kernel13GemmUniversalIN4cute5tupleIJiiiiEEENS1_10collective13CollectiveMmaINS1_34MainloopSm90TmaGmmaWarpSpecializedILi4ENS5_IJNS4_1CILi2EEENSA_ILi1EEESC_EEENS1_35KernelTmaWarpSpecializedCooperativeEEENS5_IJNSA_ILi256EEENSA_ILi128EEENSA_ILi64EEEEEENS_10bfloat16_tENS5_IJlSC_lEEESK_SL_NS4_8TiledMMAINS4_8MMA_AtomIJNS4_4SM904GMMA28MMA_64x128x16_F32BF16BF16_SSILNSP_5MajorE0ELSR_0ELNSP_7ScaleInE1ELSS_1EEEEEENS4_6LayoutISD_NS5_IJSC_NSA_ILi0EEESW_EEEEENS5_IJNS4_10UnderscoreESZ_SZ_EEEEENS4_13SM90_TMA_LOADENS4_14ComposedLayoutINS4_7SwizzleILi3ELi4ELi3EEENS4_18smem_ptr_flag_bitsILi16EEENSV_INS5_IJNSA_ILi8EEESI_EEENS5_IJSI_SC_EEEEEEEvNS4_8identityENS4_23SM90_TMA_LOAD_MULTICASTES1C_vS1D_EENS_8epilogue10collective6detail29Sm90TmaWarpSpecializedAdapterINS1H_15DefaultEpilogueISK_SL_SL_NS1G_6thread17LinearCombinationISK_Li1EffLNS1L_9ScaleType4KindE0ELNS_15FloatRoundStyleE2ESK_EENS1_15EpilogueDefaultEEEEEvvEEEEvNT_6ParamsE --------------------------
	.section	.nv.info._ZN7cutlass13device_kernelINS_4gemm6kernel13GemmUniversalIN4cute5tupleIJiiiiEEENS1_10collective13CollectiveMmaINS1_34MainloopSm90TmaGmmaWarpSpecializedILi4ENS5_IJNS4_1CILi2EEENSA_ILi1EEESC_EEENS1_35KernelTmaWarpSpecializedCooperativeEEENS5_IJNSA_ILi256EEENSA_ILi128EEENSA_ILi64EEEEEENS_10bfloat16_tENS5_IJlSC_lEEESK_SL_NS4_8TiledMMAINS4_8MMA_AtomIJNS4_4SM904GMMA28MMA_64x128x16_F32BF16BF16_SSILNSP_5MajorE0ELSR_0ELNSP_7ScaleInE1ELSS_1EEEEEENS4_6LayoutISD_NS5_IJSC_NSA_ILi0EEESW_EEEEENS5_IJNS4_10UnderscoreESZ_SZ_EEEEENS4_13SM90_TMA_LOADENS4_14ComposedLayoutINS4_7SwizzleILi3ELi4ELi3EEENS4_18smem_ptr_flag_bitsILi16EEENSV_INS5_IJNSA_ILi8EEESI_EEENS5_IJSI_SC_EEEEEEEvNS4_8identityENS4_23SM90_TMA_LOAD_MULTICASTES1C_vS1D_EENS_8epilogue10collective6detail29Sm90TmaWarpSpecializedAdapterINS1H_15DefaultEpilogueISK_SL_SL_NS1G_6thread17LinearCombinationISK_Li1EffLNS1L_9ScaleType4KindE0ELNS_15FloatRoundStyleE2ESK_EENS1_15EpilogueDefaultEEEEEvvEEEEvNT_6ParamsE,"",@"SHT_CUDA_INFO"
	.sectionflags	@""
	.align	4


	//----- nvinfo : EIATTR_CUDA_API_VERSION
	.align		4
        /*0000*/ 	.byte	0x04, 0x37
        /*0002*/ 	.short	(.L_21 - .L_20)
.L_20:
        /*0004*/ 	.word	0x00000082


	//----- nvinfo : EIATTR_KPARAM_INFO
	.align		4
.L_21:
        /*0008*/ 	.byte	0x04, 0x17
        /*000a*/ 	.short	(.L_23 - .L_22)
.L_22:
        /*000c*/ 	.word	0x00000000
        /*0010*/ 	.short	0x0000
        /*0012*/ 	.short	0x0070
        /*0014*/ 	.byte	0x00, 0xf0, 0x01, 0x10


	//----- nvinfo : EIATTR_SPARSE_MMA_MASK
	.align		4
.L_23:
        /*0018*/ 	.byte	0x03, 0x50
        /*001a*/ 	.short	0x0000


	//----- nvinfo : EIATTR_MAXREG_COUNT
	.align		4
        /*001c*/ 	.byte	0x03, 0x1b
        /*001e*/ 	.short	0x00a8


	//----- nvinfo : EIATTR_NUM_BARRIERS
	.align		4
        /*0020*/ 	.byte	0x02, 0x4c
        /*0022*/ 	.byte	0x01
	.zero		1


	//----- nvinfo : EIATTR_EXTERNS
	.align		4
        /*0024*/ 	.byte	0x04, 0x0f
        /*0026*/ 	.short	(.L_25 - .L_24)


	//   ....[0]....
	.align		4
.L_24:
        /*0028*/ 	.word	index@(__assertfail)


	//----- nvinfo : EIATTR_MERCURY_ISA_VERSION
	.align		4
.L_25:
        /*002c*/ 	.byte	0x03, 0x5f
        /*002e*/ 	.short	0x0101


	//----- nvinfo : EIATTR_INT_WARP_WIDE_INSTR_OFFSETS
	.align		4
        /*0030*/ 	.byte	0x04, 0x31
        /*0032*/ 	.short	(.L_27 - .L_26)


	//   ....[0]....
.L_26:
        /*0034*/ 	.word	0x00000480


	//   ....[1]....
        /*0038*/ 	.word	0x000004b0


	//   ....[2]....
        /*003c*/ 	.word	0x00000670


	//   ....[3]....
        /*0040*/ 	.word	0x00001f50


	//----- nvinfo : EIATTR_COOP_GROUP_MASK_REGIDS
	.align		4
.L_27:
        /*0044*/ 	.byte	0x04, 0x29
        /*0046*/ 	.short	(.L_29 - .L_28)


	//   ....[0]....
.L_28:
        /*0048*/ 	.word	0xffffffff


	//   ....[1]....
        /*004c*/ 	.word	0xffffffff


	//   ....[2]....
        /*0050*/ 	.word	0xffffffff


	//   ....[3]....
        /*0054*/ 	.word	0xffffffff


	//   ....[4]....
        /*0058*/ 	.word	0xffffffff


	//   ....[5]....
        /*005c*/ 	.word	0xffffffff


	//----- nvinfo : EIATTR_COOP_GROUP_INSTR_OFFSETS
	.align		4
.L_29:
        /*0060*/ 	.byte	0x04, 0x28
        /*0062*/ 	.short	(.L_31 - .L_30)


	//   ....[0]....
.L_30:
        /*0064*/ 	.word	0x00000060


	//   ....[1]....
        /*0068*/ 	.word	0x00000070


	//   ....[2]....
        /*006c*/ 	.word	0x00000130


	//   ....[3]....
        /*0070*/ 	.word	0x000002d0


	//   ....[4]....
        /*0074*/ 	.word	0x000007f0


	//   ....[5]....
        /*0078*/ 	.word	0x00001240


	//----- nvinfo : EIATTR_REG_RECONFIG
	.align		4
.L_31:
        /*007c*/ 	.byte	0x01, 0x54
	.zero		2


	//----- nvinfo : EIATTR_SYSCALL_OFFSETS
	.align		4
        /*0080*/ 	.byte	0x04, 0x46
        /*0082*/ 	.short	(.L_33 - .L_32)


	//   ....[0]....
.L_32:
        /*0084*/ 	.word	0x00001400


	//----- nvinfo : EIATTR_MBARRIER_INSTR_OFFSETS
	.align		4
.L_33:
        /*0088*/ 	.byte	0x04, 0x39
        /*008a*/ 	.short	(.L_35 - .L_34)


	//   ....[0]....
.L_34:
        /*008c*/ 	.word	0x00000230
        /*0090*/ 	.word	0x000000ff
        /*0094*/ 	.word	0x00000000
        /*0098*/ 	.short	0x0100
        /*009a*/ 	.byte	0x08
	.zero		1


	//   ....[1]....
        /*009c*/ 	.word	0x00000240
        /*00a0*/ 	.word	0x000000ff
        /*00a4*/ 	.word	0x00000020
        /*00a8*/ 	.short	0x0100
        /*00aa*/ 	.byte	0x08
	.zero		1


	//   ....[2]....
        /*00ac*/ 	.word	0x00000250
        /*00b0*/ 	.word	0x000000ff
        /*00b4*/ 	.word	0x00000008
        /*00b8*/ 	.short	0x0100
        /*00ba*/ 	.byte	0x08
	.zero		1


	//   ....[3]....
        /*00bc*/ 	.word	0x00000260
        /*00c0*/ 	.word	0x000000ff
        /*00c4*/ 	.word	0x00000028
        /*00c8*/ 	.short	0x0100
        /*00ca*/ 	.byte	0x08
	.zero		1


	//   ....[4]....
        /*00cc*/ 	.word	0x00000270
        /*00d0*/ 	.word	0x000000ff
        /*00d4*/ 	.word	0x00000010
        /*00d8*/ 	.short	0x0100
        /*00da*/ 	.byte	0x08
	.zero		1


	//   ....[5]....
        /*00dc*/ 	.word	0x00000280
        /*00e0*/ 	.word	0x000000ff
        /*00e4*/ 	.word	0x00000030
        /*00e8*/ 	.short	0x0100
        /*00ea*/ 	.byte	0x08
	.zero		1


	//   ....[6]....
        /*00ec*/ 	.word	0x00000290
        /*00f0*/ 	.word	0x000000ff
        /*00f4*/ 	.word	0x00000018
        /*00f8*/ 	.short	0x0100
        /*00fa*/ 	.byte	0x08
	.zero		1


	//   ....[7]....
        /*00fc*/ 	.word	0x000002a0
        /*0100*/ 	.word	0x000000ff
        /*0104*/ 	.word	0x00000038
        /*0108*/ 	.short	0x0100
        /*010a*/ 	.byte	0x08
	.zero		1


	//   ....[8]....
        /*010c*/ 	.word	0x000006f0
        /*0110*/ 	.word	0x000000ff
        /*0114*/ 	.word	0x00000050
        /*0118*/ 	.short	0x0100
        /*011a*/ 	.byte	0x06
	.zero		1


	//   ....[9]....
        /*011c*/ 	.word	0x00000780
        /*0120*/ 	.word	0x000000ff
        /*0124*/ 	.word	0x00000058
        /*0128*/ 	.short	0x0100
        /*012a*/ 	.byte	0x06
	.zero		1


	//   ....[10]....
        /*012c*/ 	.word	0x000014c0
        /*0130*/ 	.word	0x00000003
        /*0134*/ 	.word	0x00000000
        /*0138*/ 	.short	0x010a
        /*013a*/ 	.byte	0x3f
	.zero		1


	//   ....[11]....
        /*013c*/ 	.word	0x00001500
        /*0140*/ 	.word	0x00000003
        /*0144*/ 	.word	0x00000000
        /*0148*/ 	.short	0x010a
        /*014a*/ 	.byte	0x3f
	.zero		1


	//   ....[12]....
        /*014c*/ 	.word	0x00001a10
        /*0150*/ 	.word	0x00000005
        /*0154*/ 	.word	0x00000000
        /*0158*/ 	.short	0x010a
        /*015a*/ 	.byte	0x3f
	.zero		1


	//   ....[13]....
        /*015c*/ 	.word	0x00001a50
        /*0160*/ 	.word	0x00000005
        /*0164*/ 	.word	0x00000000
        /*0168*/ 	.short	0x010a
        /*016a*/ 	.byte	0x3f
	.zero		1


	//   ....[14]....
        /*016c*/ 	.word	0x00001df0
        /*0170*/ 	.word	0x00000005
        /*0174*/ 	.word	0x00000000
        /*0178*/ 	.short	0x0101
        /*017a*/ 	.byte	0x3f
	.zero		1


	//   ....[15]....
        /*017c*/ 	.word	0x00001fd0
        /*0180*/ 	.word	0x00000003
        /*0184*/ 	.word	0x00000000
        /*0188*/ 	.short	0x0101
        /*018a*/ 	.byte	0x3f
	.zero		1


	//   ....[16]....
        /*018c*/ 	.word	0x0000b800
        /*0190*/ 	.word	0x00000014
        /*0194*/ 	.word	0x00000020
        /*0198*/ 	.short	0x010a
        /*019a*/ 	.byte	0x3f
	.zero		1


	//   ....[17]....
        /*019c*/ 	.word	0x0000bbc0
        /*01a0*/ 	.word	0x00000005
        /*01a4*/ 	.word	0x00000058
        /*01a8*/ 	.short	0x0101
        /*01aa*/ 	.byte	0x3f
	.zero		1


	//   ....[18]....
        /*01ac*/ 	.word	0x0000c2e0
        /*01b0*/ 	.word	0x00000007
        /*01b4*/ 	.word	0x00000000
        /*01b8*/ 	.short	0x010a
        /*01ba*/ 	.byte	0x3f
	.zero		1


	//   ....[19]....
        /*01bc*/ 	.word	0x0000c360
        /*01c0*/ 	.word	0x00000008
        /*01c4*/ 	.word	0x00000000
        /*01c8*/ 	.short	0x010a
        /*01ca*/ 	.byte	0x3f
	.zero		1


	//   ....[20]....
        /*01cc*/ 	.word	0x0000c3f0
        /*01d0*/ 	.word	0x0000000b
        /*01d4*/ 	.word	0x00000000
        /*01d8*/ 	.short	0x010a
        /*01da*/ 	.byte	0x3f
	.zero		1


	//   ....[21]....
        /*01dc*/ 	.word	0x0000c480
        /*01e0*/ 	.word	0x00000003
        /*01e4*/ 	.word	0x00000000
        /*01e8*/ 	.short	0x010a
        /*01ea*/ 	.byte	0x3f
	.zero		1


	//   ....[22]....
        /*01ec*/ 	.word	0x0000c4e0
        /*01f0*/ 	.word	0x00000003
        /*01f4*/ 	.word	0x00000000
        /*01f8*/ 	.short	0x010a
        /*01fa*/ 	.byte	0x3f
	.zero		1


	//   ....[23]....
        /*01fc*/ 	.word	0x0000c530
        /*0200*/ 	.word	0x00000005
        /*0204*/ 	.word	0x00000000
        /*0208*/ 	.short	0x010a
        /*020a*/ 	.byte	0x3f
	.zero		1


	//   ....[24]....
        /*020c*/ 	.word	0x0000c600
        /*0210*/ 	.word	0x00000014
        /*0214*/ 	.word	0x00000020
        /*0218*/ 	.short	0x010a
        /*021a*/ 	.byte	0x3f
	.zero		1


	//   ....[25]....
        /*021c*/ 	.word	0x0000c6d0
        /*0220*/ 	.word	0x00000007
        /*0224*/ 	.word	0x00000000
        /*0228*/ 	.short	0x010a
        /*022a*/ 	.byte	0x3f
	.zero		1


	//   ....[26]....
        /*022c*/ 	.word	0x0000c720
        /*0230*/ 	.word	0x00000008
        /*0234*/ 	.word	0x00000000
        /*0238*/ 	.short	0x010a
        /*023a*/ 	.byte	0x3f
	.zero		1


	//   ....[27]....
        /*023c*/ 	.word	0x0000c770
        /*0240*/ 	.word	0x0000000b
        /*0244*/ 	.word	0x00000000
        /*0248*/ 	.short	0x010a
        /*024a*/ 	.byte	0x3f
	.zero		1


	//----- nvinfo : EIATTR_NUM_MBARRIERS
	.align		4
.L_35:
        /*024c*/ 	.byte	0x03, 0x38
        /*024e*/ 	.short	0x000a


	//----- nvinfo : EIATTR_EXIT_INSTR_OFFSETS
	.align		4
        /*0250*/ 	.byte	0x04, 0x1c
        /*0252*/ 	.short	(.L_37 - .L_36)


	//   ....[0]....
.L_36:
        /*0254*/ 	.word	0x00000950


	//   ....[1]....
        /*0258*/ 	.word	0x00001170


	//   ....[2]....
        /*025c*/ 	.word	0x0000af10


	//   ....[3]....
        /*0260*/ 	.word	0x0000b470


	//   ....[4]....
        /*0264*/ 	.word	0x0000c4d0


	//----- nvinfo : EIATTR_MAX_THREADS
	.align		4
.L_37:
        /*0268*/ 	.byte	0x04, 0x05
        /*026a*/ 	.short	(.L_39 - .L_38)
.L_38:
        /*026c*/ 	.word	0x00000180
        /*0270*/ 	.word	0x00000001
        /*0274*/ 	.word	0x00000001


	//----- nvinfo : EIATTR_CRS_STACK_SIZE
	.align		4
.L_39:
        /*0278*/ 	.byte	0x04, 0x1e
        /*027a*/ 	.short	(.L_41 - .L_40)
.L_40:
        /*027c*/ 	.word	0x00000000


	//----- nvinfo : EIATTR_CBANK_PARAM_SIZE
	.align		4
.L_41:
        /*0280*/ 	.byte	0x03, 0x19
        /*0282*/ 	.short	0x0470


	//----- nvinfo : EIATTR_PARAM_CBANK
	.align		4
        /*0284*/ 	.byte	0x04, 0x0a
        /*0286*/ 	.short	(.L_43 - .L_42)
	.align		4
.L_42:
        /*0288*/ 	.word	index@(.nv.constant0._ZN7cutlass13device_kernelINS_4gemm6kernel13GemmUniversalIN4cute5tupleIJiiiiEEENS1_10collective13CollectiveMmaINS1_34MainloopSm90TmaGmmaWarpSpecializedILi4ENS5_IJNS4_1CILi2EEENSA_ILi1EEESC_EEENS1_35KernelTmaWarpSpecializedCooperativeEEENS5_IJNSA_ILi256EEENSA_ILi128EEENSA_ILi64EEEEEENS_10bfloat16_tENS5_IJlSC_lEEESK_SL_NS4_8TiledMMAINS4_8MMA_AtomIJNS4_4SM904GMMA28MMA_64x128x16_F32BF16BF16_SSILNSP_5MajorE0ELSR_0ELNSP_7ScaleInE1ELSS_1EEEEEENS4_6LayoutISD_NS5_IJSC_NSA_ILi0EEESW_EEEEENS5_IJNS4_10UnderscoreESZ_SZ_EEEEENS4_13SM90_TMA_LOADENS4_14ComposedLayoutINS4_7SwizzleILi3ELi4ELi3EEENS4_18smem_ptr_flag_bitsILi16EEENSV_INS5_IJNSA_ILi8EEESI_EEENS5_IJSI_SC_EEEEEEEvNS4_8identityENS4_23SM90_TMA_LOAD_MULTICASTES1C_vS1D_EENS_8epilogue10collective6detail29Sm90TmaWarpSpecializedAdapterINS1H_15DefaultEpilogueISK_SL_SL_NS1G_6thread17LinearCombinationISK_Li1EffLNS1L_9ScaleType4KindE0ELNS_15FloatRoundStyleE2ESK_EENS1_15EpilogueDefaultEEEEEvvEEEEvNT_6ParamsE)
        /*028c*/ 	.short	0x0210
        /*028e*/ 	.short	0x0470


	//----- nvinfo : EIATTR_SW_WAR
	.align		4
.L_43:
        /*0290*/ 	.byte	0x04, 0x36
        /*0292*/ 	.short	(.L_45 - .L_44)
.L_44:
        /*0294*/ 	.word	0x00000008
.L_45:


//--------------------- .nv.callgraph             --------------------------
	.section	.nv.callgraph,"",@"SHT_CUDA_CALLGRAPH"
	.align	4
	.sectionentsize	8
	.align		4
        /*0000*/ 	.word	0x00000000
	.align		4
        /*0004*/ 	.word	0xffffffff
	.align		4
        /*0008*/ 	.word	index@(_ZN7cutlass13device_kernelINS_4gemm6kernel13GemmUniversalIN4cute5tupleIJiiiiEEENS1_10collective13CollectiveMmaINS1_34MainloopSm90TmaGmmaWarpSpecializedILi4ENS5_IJNS4_1CILi2EEENSA_ILi1EEESC_EEENS1_35KernelTmaWarpSpecializedCooperativeEEENS5_IJNSA_ILi256EEENSA_ILi128EEENSA_ILi64EEEEEENS_10bfloat16_tENS5_IJlSC_lEEESK_SL_NS4_8TiledMMAINS4_8MMA_AtomIJNS4_4SM904GMMA28MMA_64x128x16_F32BF16BF16_SSILNSP_5MajorE0ELSR_0ELNSP_7ScaleInE1ELSS_1EEEEEENS4_6LayoutISD_NS5_IJSC_NSA_ILi0EEESW_EEEEENS5_IJNS4_10UnderscoreESZ_SZ_EEEEENS4_13SM90_TMA_LOADENS4_14ComposedLayoutINS4_7SwizzleILi3ELi4ELi3EEENS4_18smem_ptr_flag_bitsILi16EEENSV_INS5_IJNSA_ILi8EEESI_EEENS5_IJSI_SC_EEEEEEEvNS4_8identityENS4_23SM90_TMA_LOAD_MULTICASTES1C_vS1D_EENS_8epilogue10collective6detail29Sm90TmaWarpSpecializedAdapterINS1H_15DefaultEpilogueISK_SL_SL_NS1G_6thread17LinearCombinationISK_Li1EffLNS1L_9ScaleType4KindE0ELNS_15FloatRoundStyleE2ESK_EENS1_15EpilogueDefaultEEEEEvvEEEEvNT_6ParamsE)
	.align		4
        /*000c*/ 	.word	index@(__assertfail)
	.align		4
        /*0010*/ 	.word	0x00000000
	.align		4
        /*0014*/ 	.word	0xfffffffe
	.align		4
        /*0018*/ 	.word	0x00000000
	.align		4
        /*001c*/ 	.word	0xfffffffd
	.align		4
        /*0020*/ 	.word	0x00000000
	.align		4
        /*0024*/ 	.word	0xfffffffc


//--------------------- .nv.constant4             --------------------------
	.section	.nv.constant4,"a",@progbits
	.align	8
	.align		8
.nv.constant4:
        /*0000*/ 	.dword	__assertfail
	.align		8
        /*0008*/ 	.dword	__unnamed_1
	.align		8
        /*0010*/ 	.dword	_ZN39_INTERNAL_7eda6a15_4_k_cu_bedc11bc_34874cuda3std3__45__cpo5beginE
	.align		8
        /*0018*/ 	.dword	_ZN39_INTERNAL_7eda6a15_4_k_cu_bedc11bc_34874cuda3std3__45__cpo3endE
	.align		8
        /*0020*/ 	.dword	_ZN39_INTERNAL_7eda6a15_4_k_cu_bedc11bc_34874cuda3std3__45__cpo6cbeginE
	.align		8
        /*0028*/ 	.dword	_ZN39_INTERNAL_7eda6a15_4_k_cu_bedc11bc_34874cuda3std3__45__cpo4cendE
	.align		8
        /*0030*/ 	.dword	_ZN39_INTERNAL_7eda6a15_4_k_cu_bedc11bc_34874cuda3std3__441_GLOBAL__N__7eda6a15_4_k_cu_bedc11bc_34876ignoreE
	.align		8
        /*0038*/ 	.dword	_ZN39_INTERNAL_7eda6a15_4_k_cu_bedc11bc_34874cuda3std3__419piecewise_constructE
	.align		8
        /*0040*/ 	.dword	_ZN39_INTERNAL_7eda6a15_4_k_cu_bedc11bc_34874cuda3std3__48in_placeE
	.align		8
        /*0048*/ 	.dword	_ZN39_INTERNAL_7eda6a15_4_k_cu_bedc11bc_34874cuda3std6ranges3__45__cpo4swapE
	.align		8
        /*0050*/ 	.dword	_ZN39_INTERNAL_7eda6a15_4_k_cu_bedc11bc_34874cuda3std6ranges3__45__cpo9iter_moveE
	.align		8
        /*0058*/ 	.dword	_ZN39_INTERNAL_7eda6a15_4_k_cu_bedc11bc_34874cute7productE
	.align		8
        /*0060*/ 	.dword	_ZN39_INTERNAL_7eda6a15_4_k_cu_bedc11bc_34874cute1_E
	.align		8
        /*0068*/ 	.dword	$str$22
	.align		8
        /*0070*/ 	.dword	$str$23


//--------------------- .text._ZN7cutlass13device_kernelINS_4gemm6kernel13GemmUniversalIN4cute5tupleIJiiiiEEENS1_10collective13CollectiveMmaINS1_34MainloopSm90TmaGmmaWarpSpecializedILi4ENS5_IJNS4_1CILi2EEENSA_ILi1EEESC_EEENS1_35KernelTmaWarpSpecializedCooperativeEEENS5_IJNSA_ILi256EEENSA_ILi128EEENSA_ILi64EEEEEENS_10bfloat16_tENS5_IJlSC_lEEESK_SL_NS4_8TiledMMAINS4_8MMA_AtomIJNS4_4SM904GMMA28MMA_64x128x16_F32BF16BF16_SSILNSP_5MajorE0ELSR_0ELNSP_7ScaleInE1ELSS_1EEEEEENS4_6LayoutISD_NS5_IJSC_NSA_ILi0EEESW_EEEEENS5_IJNS4_10UnderscoreESZ_SZ_EEEEENS4_13SM90_TMA_LOADENS4_14ComposedLayoutINS4_7SwizzleILi3ELi4ELi3EEENS4_18smem_ptr_flag_bitsILi16EEENSV_INS5_IJNSA_ILi8EEESI_EEENS5_IJSI_SC_EEEEEEEvNS4_8identityENS4_23SM90_TMA_LOAD_MULTICASTES1C_vS1D_EENS_8epilogue10collective6detail29Sm90TmaWarpSpecializedAdapterINS1H_15DefaultEpilogueISK_SL_SL_NS1G_6thread17LinearCombinationISK_Li1EffLNS1L_9ScaleType4KindE0ELNS_15FloatRoundStyleE2ESK_EENS1_15EpilogueDefaultEEEEEvvEEEEvNT_6ParamsE --------------------------
	.section	.text._ZN7cutlass13device_kernelINS_4gemm6kernel13GemmUniversalIN4cute5tupleIJiiiiEEENS1_10collective13CollectiveMmaINS1_34MainloopSm90TmaGmmaWarpSpecializedILi4ENS5_IJNS4_1CILi2EEENSA_ILi1EEESC_EEENS1_35KernelTmaWarpSpecializedCooperativeEEENS5_IJNSA_ILi256EEENSA_ILi128EEENSA_ILi64EEEEEENS_10bfloat16_tENS5_IJlSC_lEEESK_SL_NS4_8TiledMMAINS4_8MMA_AtomIJNS4_4SM904GMMA28MMA_64x128x16_F32BF16BF16_SSILNSP_5MajorE0ELSR_0ELNSP_7ScaleInE1ELSS_1EEEEEENS4_6LayoutISD_NS5_IJSC_NSA_ILi0EEESW_EEEEENS5_IJNS4_10UnderscoreESZ_SZ_EEEEENS4_13SM90_TMA_LOADENS4_14ComposedLayoutINS4_7SwizzleILi3ELi4ELi3EEENS4_18smem_ptr_flag_bitsILi16EEENSV_INS5_IJNSA_ILi8EEESI_EEENS5_IJSI_SC_EEEEEEEvNS4_8identityENS4_23SM90_TMA_LOAD_MULTICASTES1C_vS1D_EENS_8epilogue10collective6detail29Sm90TmaWarpSpecializedAdapterINS1H_15DefaultEpilogueISK_SL_SL_NS1G_6thread17LinearCombinationISK_Li1EffLNS1L_9ScaleType4KindE0ELNS_15FloatRoundStyleE2ESK_EENS1_15EpilogueDefaultEEEEEvvEEEEvNT_6ParamsE,"ax",@progbits
	.align	128
.text._ZN7cutlass13device_kernelINS_4gemm6kernel13GemmUniversalIN4cute5tupleIJiiiiEEENS1_10collective13CollectiveMmaINS1_34MainloopSm90TmaGmmaWarpSpecializedILi4ENS5_IJNS4_1CILi2EEENSA_ILi1EEESC_EEENS1_35KernelTmaWarpSpecializedCooperativeEEENS5_IJNSA_ILi256EEENSA_ILi128EEENSA_ILi64EEEEEENS_10bfloat16_tENS5_IJlSC_lEEESK_SL_NS4_8TiledMMAINS4_8MMA_AtomIJNS4_4SM904GMMA28MMA_64x128x16_F32BF16BF16_SSILNSP_5MajorE0ELSR_0ELNSP_7ScaleInE1ELSS_1EEEEEENS4_6LayoutISD_NS5_IJSC_NSA_ILi0EEESW_EEEEENS5_IJNS4_10UnderscoreESZ_SZ_EEEEENS4_13SM90_TMA_LOADENS4_14ComposedLayoutINS4_7SwizzleILi3ELi4ELi3EEENS4_18smem_ptr_flag_bitsILi16EEENSV_INS5_IJNSA_ILi8EEESI_EEENS5_IJSI_SC_EEEEEEEvNS4_8identityENS4_23SM90_TMA_LOAD_MULTICASTES1C_vS1D_EENS_8epilogue10collective6detail29Sm90TmaWarpSpecializedAdapterINS1H_15DefaultEpilogueISK_SL_SL_NS1G_6thread17LinearCombinationISK_Li1EffLNS1L_9ScaleType4KindE0ELNS_15FloatRoundStyleE2ESK_EENS1_15EpilogueDefaultEEEEEvvEEEEvNT_6ParamsE:
        .type           _ZN7cutlass13device_kernelINS_4gemm6kernel13GemmUniversalIN4cute5tupleIJiiiiEEENS1_10collective13CollectiveMmaINS1_34MainloopSm90TmaGmmaWarpSpecializedILi4ENS5_IJNS4_1CILi2EEENSA_ILi1EEESC_EEENS1_35KernelTmaWarpSpecializedCooperativeEEENS5_IJNSA_ILi256EEENSA_ILi128EEENSA_ILi64EEEEEENS_10bfloat16_tENS5_IJlSC_lEEESK_SL_NS4_8TiledMMAINS4_8MMA_AtomIJNS4_4SM904GMMA28MMA_64x128x16_F32BF16BF16_SSILNSP_5MajorE0ELSR_0ELNSP_7ScaleInE1ELSS_1EEEEEENS4_6LayoutISD_NS5_IJSC_NSA_ILi0EEESW_EEEEENS5_IJNS4_10UnderscoreESZ_SZ_EEEEENS4_13SM90_TMA_LOADENS4_14ComposedLayoutINS4_7SwizzleILi3ELi4ELi3EEENS4_18smem_ptr_flag_bitsILi16EEENSV_INS5_IJNSA_ILi8EEESI_EEENS5_IJSI_SC_EEEEEEEvNS4_8identityENS4_23SM90_TMA_LOAD_MULTICASTES1C_vS1D_EENS_8epilogue10collective6detail29Sm90TmaWarpSpecializedAdapterINS1H_15DefaultEpilogueISK_SL_SL_NS1G_6thread17LinearCombinationISK_Li1EffLNS1L_9ScaleType4KindE0ELNS_15FloatRoundStyleE2ESK_EENS1_15EpilogueDefaultEEEEEvvEEEEvNT_6ParamsE,@function
        .size           _ZN7cutlass13device_kernelINS_4gemm6kernel13GemmUniversalIN4cute5tupleIJiiiiEEENS1_10collective13CollectiveMmaINS1_34MainloopSm90TmaGmmaWarpSpecializedILi4ENS5_IJNS4_1CILi2EEENSA_ILi1EEESC_EEENS1_35KernelTmaWarpSpecializedCooperativeEEENS5_IJNSA_ILi256EEENSA_ILi128EEENSA_ILi64EEEEEENS_10bfloat16_tENS5_IJlSC_lEEESK_SL_NS4_8TiledMMAINS4_8MMA_AtomIJNS4_4SM904GMMA28MMA_64x128x16_F32BF16BF16_SSILNSP_5MajorE0ELSR_0ELNSP_7ScaleInE1ELSS_1EEEEEENS4_6LayoutISD_NS5_IJSC_NSA_ILi0EEESW_EEEEENS5_IJNS4_10UnderscoreESZ_SZ_EEEEENS4_13SM90_TMA_LOADENS4_14ComposedLayoutINS4_7SwizzleILi3ELi4ELi3EEENS4_18smem_ptr_flag_bitsILi16EEENSV_INS5_IJNSA_ILi8EEESI_EEENS5_IJSI_SC_EEEEEEEvNS4_8identityENS4_23SM90_TMA_LOAD_MULTICASTES1C_vS1D_EENS_8epilogue10collective6detail29Sm90TmaWarpSpecializedAdapterINS1H_15DefaultEpilogueISK_SL_SL_NS1G_6thread17LinearCombinationISK_Li1EffLNS1L_9ScaleType4KindE0ELNS_15FloatRoundStyleE2ESK_EENS1_15EpilogueDefaultEEEEEvvEEEEvNT_6ParamsE,(.L_x_323 - _ZN7cutlass13device_kernelINS_4gemm6kernel13GemmUniversalIN4cute5tupleIJiiiiEEENS1_10collective13CollectiveMmaINS1_34MainloopSm90TmaGmmaWarpSpecializedILi4ENS5_IJNS4_1CILi2EEENSA_ILi1EEESC_EEENS1_35KernelTmaWarpSpecializedCooperativeEEENS5_IJNSA_ILi256EEENSA_ILi128EEENSA_ILi64EEEEEENS_10bfloat16_tENS5_IJlSC_lEEESK_SL_NS4_8TiledMMAINS4_8MMA_AtomIJNS4_4SM904GMMA28MMA_64x128x16_F32BF16BF16_SSILNSP_5MajorE0ELSR_0ELNSP_7ScaleInE1ELSS_1EEEEEENS4_6LayoutISD_NS5_IJSC_NSA_ILi0EEESW_EEEEENS5_IJNS4_10UnderscoreESZ_SZ_EEEEENS4_13SM90_TMA_LOADENS4_14ComposedLayoutINS4_7SwizzleILi3ELi4ELi3EEENS4_18smem_ptr_flag_bitsILi16EEENSV_INS5_IJNSA_ILi8EEESI_EEENS5_IJSI_SC_EEEEEEEvNS4_8identityENS4_23SM90_TMA_LOAD_MULTICASTES1C_vS1D_EENS_8epilogue10collective6detail29Sm90TmaWarpSpecializedAdapterINS1H_15DefaultEpilogueISK_SL_SL_NS1G_6thread17LinearCombinationISK_Li1EffLNS1L_9ScaleType4KindE0ELNS_15FloatRoundStyleE2ESK_EENS1_15EpilogueDefaultEEEEEvvEEEEvNT_6ParamsE)
        .other          _ZN7cutlass13device_kernelINS_4gemm6kernel13GemmUniversalIN4cute5tupleIJiiiiEEENS1_10collective13CollectiveMmaINS1_34MainloopSm90TmaGmmaWarpSpecializedILi4ENS5_IJNS4_1CILi2EEENSA_ILi1EEESC_EEENS1_35KernelTmaWarpSpecializedCooperativeEEENS5_IJNSA_ILi256EEENSA_ILi128EEENSA_ILi64EEEEEENS_10bfloat16_tENS5_IJlSC_lEEESK_SL_NS4_8TiledMMAINS4_8MMA_AtomIJNS4_4SM904GMMA28MMA_64x128x16_F32BF16BF16_SSILNSP_5MajorE0ELSR_0ELNSP_7ScaleInE1ELSS_1EEEEEENS4_6LayoutISD_NS5_IJSC_NSA_ILi0EEESW_EEEEENS5_IJNS4_10UnderscoreESZ_SZ_EEEEENS4_13SM90_TMA_LOADENS4_14ComposedLayoutINS4_7SwizzleILi3ELi4ELi3EEENS4_18smem_ptr_flag_bitsILi16EEENSV_INS5_IJNSA_ILi8EEESI_EEENS5_IJSI_SC_EEEEEEEvNS4_8identityENS4_23SM90_TMA_LOAD_MULTICASTES1C_vS1D_EENS_8epilogue10collective6detail29Sm90TmaWarpSpecializedAdapterINS1H_15DefaultEpilogueISK_SL_SL_NS1G_6thread17LinearCombinationISK_Li1EffLNS1L_9ScaleType4KindE0ELNS_15FloatRoundStyleE2ESK_EENS1_15EpilogueDefaultEEEEEvvEEEEvNT_6ParamsE,@"STO_CUDA_ENTRY STV_DEFAULT"
_ZN7cutlass13device_kernelINS_4gemm6kernel13GemmUniversalIN4cute5tupleIJiiiiEEENS1_10collective13CollectiveMmaINS1_34MainloopSm90TmaGmmaWarpSpecializedILi4ENS5_IJNS4_1CILi2EEENSA_ILi1EEESC_EEENS1_35KernelTmaWarpSpecializedCooperativeEEENS5_IJNSA_ILi256EEENSA_ILi128EEENSA_ILi64EEEEEENS_10bfloat16_tENS5_IJlSC_lEEESK_SL_NS4_8TiledMMAINS4_8MMA_AtomIJNS4_4SM904GMMA28MMA_64x128x16_F32BF16BF16_SSILNSP_5MajorE0ELSR_0ELNSP_7ScaleInE1ELSS_1EEEEEENS4_6LayoutISD_NS5_IJSC_NSA_ILi0EEESW_EEEEENS5_IJNS4_10UnderscoreESZ_SZ_EEEEENS4_13SM90_TMA_LOADENS4_14ComposedLayoutINS4_7SwizzleILi3ELi4ELi3EEENS4_18smem_ptr_flag_bitsILi16EEENSV_INS5_IJNSA_ILi8EEESI_EEENS5_IJSI_SC_EEEEEEEvNS4_8identityENS4_23SM90_TMA_LOAD_MULTICASTES1C_vS1D_EENS_8epilogue10collective6detail29Sm90TmaWarpSpecializedAdapterINS1H_15DefaultEpilogueISK_SL_SL_NS1G_6thread17LinearCombinationISK_Li1EffLNS1L_9ScaleType4KindE0ELNS_15FloatRoundStyleE2ESK_EENS1_15EpilogueDefaultEEEEEvvEEEEvNT_6ParamsE:
[----:B------:R-:W0:Y:S01]  /*0000*/  LDC R1, c[0x0][0x28] ;  /* 0x00000a00ff017b82 */ /* 0x000e220000000800 */
[----:B------:R-:W1:Y:S01]  /*0010*/  S2R R18, SR_TID.X ;  /* 0x0000000000127919 */ /* 0x000e620000002100 */
[----:B------:R-:W-:Y:S01]  /*0020*/  ELECT P0, URZ, PT ;  /* 0x00000000003f782f */ /* 0x000fe20003800000 */
[----:B------:R-:W-:Y:S01]  /*0030*/  BSSY B0, `(.L_x_0) ;  /* 0x000000f000007945 */ /* 0x000fe20003800000 */
[--C-:B-1----:R-:W-:Y:S02]  /*0040*/  SHF.R.U32.HI R0, RZ, 0x5, R18.reuse ;  /* 0x00000005ff007819 */ /* 0x102fe40000011612 */
[----:B------:R-:W-:-:S03]  /*0050*/  SHF.R.U32.HI R3, RZ, 0x7, R18 ;  /* 0x00000007ff037819 */ /* 0x000fc60000011612 */
[----:B------:R-:W1:Y:S04]  /*0060*/  SHFL.IDX PT, R2, R0, RZ, 0x1f ;  /* 0x00001fff00027589 */ /* 0x000e6800000e0000 */
[----:B------:R2:W3:Y:S01]  /*0070*/  SHFL.IDX PT, R5, R3, RZ, 0x1f ;  /* 0x00001fff03057589 */ /* 0x0004e200000e0000 */
[----:B-1----:R-:W-:-:S13]  /*0080*/  ISETP.NE.OR P0, PT, R2, RZ, !P0 ;  /* 0x000000ff0200720c */ /* 0x002fda0004705670 */
[----:B0-23--:R-:W-:Y:S05]  /*0090*/  @P0 BRA `(.L_x_1) ;  /* 0x0000000000200947 */ /* 0x00dfea0003800000 */
[----:B------:R-:W-:Y:S02]  /*00a0*/  ULDC.64 UR4, c[0x0][0x198] ;  /* 0x0000660000047ab9 */ /* 0x000fe40000000a00 */
[----:B------:R-:W-:Y:S02]  /*00b0*/  UIADD3 UR6, UP0, UR4, 0xf0, URZ ;  /* 0x000000f004067890 */ /* 0x000fe4000ff1e03f */
[----:B------:R-:W-:Y:S02]  /*00c0*/  UIADD3 UR4, UP1, UR4, 0x1f0, URZ ;  /* 0x000001f004047890 */ /* 0x000fe4000ff3e03f */
[----:B------:R-:W-:Y:S02]  /*00d0*/  UIADD3.X UR7, URZ, UR5, URZ, UP0, !UPT ;  /* 0x000000053f077290 */ /* 0x000fe400087fe43f */
[----:B------:R-:W-:-:S07]  /*00e0*/  UIADD3.X UR5, URZ, UR5, URZ, UP1, !UPT ;  /* 0x000000053f057290 */ /* 0x000fce0008ffe43f */
[----:B------:R0:W-:Y:S02]  /*00f0*/  UTMACCTL.PF [UR6] ;  /* 0x00000000060079b9 */ /* 0x0001e40008040000 */
[----:B------:R0:W-:Y:S02]  /*0100*/  UTMACCTL.PF [UR4] ;  /* 0x00000000040079b9 */ /* 0x0001e40008040000 */
[----:B0-----:R-:W-:Y:S01]  /*0110*/  NOP ;  /* 0x0000000000007918 */ /* 0x001fe20000000000 */
.L_x_1:
[----:B------:R-:W-:Y:S05]  /*0120*/  BSYNC B0 ;  /* 0x0000000000007941 */ /* 0x000fea0003800000 */
.L_x_0:
[----:B------:R-:W0:Y:S02]  /*0130*/  SHFL.IDX PT, R3, R0, RZ, 0x1f ;  /* 0x00001fff00037589 */ /* 0x000e2400000e0000 */
[----:B0-----:R-:W-:-:S13]  /*0140*/  ISETP.NE.AND P0, PT, R3, RZ, PT ;  /* 0x000000ff0300720c */ /* 0x001fda0003f05270 */
[----:B------:R-:W-:Y:S05]  /*0150*/  @P0 BRA `(.L_x_2) ;  /* 0x0000000000580947 */ /* 0x000fea0003800000 */
[----:B------:R-:W0:Y:S01]  /*0160*/  S2UR UR8, SR_CgaCtaId ;  /* 0x00000000000879c3 */ /* 0x000e220000008800 */
[----:B------:R-:W-:Y:S01]  /*0170*/  UMOV UR4, 0x400 ;  /* 0x0000040000047882 */ /* 0x000fe20000000000 */
[----:B------:R-:W-:Y:S01]  /*0180*/  UMOV UR5, 0x1 ;  /* 0x0000000100057882 */ /* 0x000fe20000000000 */
[----:B------:R-:W-:Y:S01]  /*0190*/  UMOV UR6, 0x4 ;  /* 0x0000000400067882 */ /* 0x000fe20000000000 */
[----:B------:R-:W-:Y:S01]  /*01a0*/  ELECT P0, URZ, PT ;  /* 0x00000000003f782f */ /* 0x000fe20003800000 */
[----:B------:R-:W-:-:S04]  /*01b0*/  UIADD3 UR6, -UR6, 0x100000, URZ ;  /* 0x0010000006067890 */ /* 0x000fc8000fffe13f */
[----:B------:R-:W-:Y:S02]  /*01c0*/  USHF.L.U32 UR7, UR6, 0xb, URZ ;  /* 0x0000000b06077899 */ /* 0x000fe4000800063f */
[----:B------:R-:W-:Y:S02]  /*01d0*/  USHF.L.U32 UR6, UR6, 0x1, URZ ;  /* 0x0000000106067899 */ /* 0x000fe4000800063f */
[----:B0-----:R-:W-:Y:S02]  /*01e0*/  ULEA UR8, UR8, UR4, 0x18 ;  /* 0x0000000408087291 */ /* 0x001fe4000f8ec03f */
[----:B------:R-:W-:-:S04]  /*01f0*/  UIADD3 UR4, -UR5, 0x100000, URZ ;  /* 0x0010000005047890 */ /* 0x000fc8000fffe13f */
[----:B------:R-:W-:Y:S02]  /*0200*/  USHF.L.U32 UR5, UR4, 0xb, URZ ;  /* 0x0000000b04057899 */ /* 0x000fe4000800063f */
[----:B------:R-:W-:Y:S01]  /*0210*/  USHF.L.U32 UR4, UR4, 0x1, URZ ;  /* 0x0000000104047899 */ /* 0x000fe2000800063f */
[----:B------:R-:W0:Y:S11]  /*0220*/  FENCE.VIEW.ASYNC.S ;  /* 0x00000000000073c6 */ /* 0x000e360000000000 */
[----:B0-----:R0:W1:Y:S01]  /*0230*/  SYNCS.EXCH.64 URZ, [UR8], UR4 ;  /* 0x00000004083f75b2 */ /* 0x0010620008000100 */
[----:B------:R0:W2:Y:S01]  /*0240*/  SYNCS.EXCH.64 URZ, [UR8+0x20], UR6 ;  /* 0x00002006083f75b2 */ /* 0x0000a20008000100 */
[----:B------:R0:W3:Y:S01]  /*0250*/  SYNCS.EXCH.64 URZ, [UR8+0x8], UR4 ;  /* 0x00000804083f75b2 */ /* 0x0000e20008000100 */
[----:B------:R0:W4:Y:S01]  /*0260*/  SYNCS.EXCH.64 URZ, [UR8+0x28], UR6 ;  /* 0x00002806083f75b2 */ /* 0x0001220008000100 */
[----:B------:R0:W0:Y:S01]  /*0270*/  SYNCS.EXCH.64 URZ, [UR8+0x10], UR4 ;  /* 0x00001004083f75b2 */ /* 0x0000220008000100 */
[----:B------:R0:W0:Y:S01]  /*0280*/  SYNCS.EXCH.64 URZ, [UR8+0x30], UR6 ;  /* 0x00003006083f75b2 */ /* 0x0000220008000100 */
[----:B------:R0:W0:Y:S01]  /*0290*/  SYNCS.EXCH.64 URZ, [UR8+0x18], UR4 ;  /* 0x00001804083f75b2 */ /* 0x0000220008000100 */
[----:B------:R0:W0:Y:S01]  /*02a0*/  SYNCS.EXCH.64 URZ, [UR8+0x38], UR6 ;  /* 0x00003806083f75b2 */ /* 0x0000220008000100 */
[----:B------:R-:W-:Y:S01]  /*02b0*/  NOP ;  /* 0x0000000000007918 */ /* 0x000fe20000000000 */
.L_x_2:
[----:B------:R-:W-:Y:S01]  /*02c0*/  SHF.R.S32.HI R7, RZ, 0x1f, R18 ;  /* 0x0000001fff077819 */ /* 0x000fe20000011412 */
[----:B------:R-:W5:Y:S01]  /*02d0*/  SHFL.IDX PT, R0, R0, RZ, 0x1f ;  /* 0x00001fff00007589 */ /* 0x000f6200000e0000 */
[----:B0-----:R-:W0:Y:S01]  /*02e0*/  S2UR UR8, SR_CTAID.X ;  /* 0x00000000000879c3 */ /* 0x001e220000002500 */
[----:B------:R-:W-:Y:S02]  /*02f0*/  ELECT P0, URZ, PT ;  /* 0x00000000003f782f */ /* 0x000fe40003800000 */
[----:B------:R-:W-:Y:S01]  /*0300*/  LEA.HI R7, R7, R18, RZ, 0x7 ;  /* 0x0000001207077211 */ /* 0x000fe200078f38ff */
[----:B------:R-:W1:Y:S01]  /*0310*/  S2R R4, SR_CTAID.Y ;  /* 0x0000000000047919 */ /* 0x000e620000002600 */
[----:B------:R-:W-:Y:S01]  /*0320*/  SHF.R.S32.HI R8, RZ, 0x1f, R3 ;  /* 0x0000001fff087819 */ /* 0x000fe20000011403 */
[----:B------:R-:W-:Y:S01]  /*0330*/  ULDC UR4, c[0x0][0x150] ;  /* 0x0000540000047ab9 */ /* 0x000fe20000000800 */
[----:B------:R-:W-:Y:S01]  /*0340*/  LOP3.LUT R7, R7, 0xffffff80, RZ, 0xc0, !PT ;  /* 0xffffff8007077812 */ /* 0x000fe200078ec0ff */
[----:B------:R-:W-:Y:S01]  /*0350*/  NOP ;  /* 0x0000000000007918 */ /* 0x000fe20000000000 */
[----:B------:R-:W-:Y:S01]  /*0360*/  LEA.HI R8, R8, R3, RZ, 0x2 ;  /* 0x0000000308087211 */ /* 0x000fe200078f10ff */
[----:B------:R-:W2:Y:S01]  /*0370*/  LDC R10, c[0x0][0x144] ;  /* 0x00005100ff0a7b82 */ /* 0x000ea20000000800 */
[----:B------:R-:W-:Y:S01]  /*0380*/  NOP ;  /* 0x0000000000007918 */ /* 0x000fe20000000000 */
[----:B------:R-:W-:Y:S01]  /*0390*/  IMAD.IADD R6, R18, 0x1, -R7 ;  /* 0x0000000112067824 */ /* 0x000fe200078e0a07 */
[----:B------:R-:W-:Y:S01]  /*03a0*/  LOP3.LUT R8, R8, 0x3ffffffc, RZ, 0xc0, !PT ;  /* 0x3ffffffc08087812 */ /* 0x000fe200078ec0ff */
[----:B------:R-:W-:Y:S01]  /*03b0*/  IMAD.MOV.U32 R22, RZ, RZ, 0x1 ;  /* 0x00000001ff167424 */ /* 0x000fe200078e00ff */
[----:B------:R-:W-:-:S02]  /*03c0*/  ISETP.NE.AND P3, PT, R5, RZ, PT ;  /* 0x000000ff0500720c */ /* 0x000fc40003f65270 */
[----:B------:R-:W-:Y:S01]  /*03d0*/  SHF.R.S32.HI R7, RZ, 0x1f, R6 ;  /* 0x0000001fff077819 */ /* 0x000fe20000011406 */
[----:B------:R-:W-:Y:S01]  /*03e0*/  IMAD.IADD R8, R3, 0x1, -R8 ;  /* 0x0000000103087824 */ /* 0x000fe200078e0a08 */
[----:B------:R-:W3:Y:S02]  /*03f0*/  LDC R13, c[0x0][0x140] ;  /* 0x00005000ff0d7b82 */ /* 0x000ee40000000800 */
[----:B------:R-:W-:Y:S02]  /*0400*/  LEA.HI R7, R7, R6, RZ, 0x3 ;  /* 0x0000000607077211 */ /* 0x000fe400078f18ff */
[----:B-----5:R-:W-:Y:S02]  /*0410*/  ISETP.NE.OR P0, PT, R0, RZ, !P0 ;  /* 0x000000ff0000720c */ /* 0x020fe40004705670 */
[--C-:B------:R-:W-:Y:S02]  /*0420*/  SHF.R.S32.HI R0, RZ, 0x3, R7.reuse ;  /* 0x00000003ff007819 */ /* 0x100fe40000011407 */
[----:B------:R-:W-:-:S02]  /*0430*/  SHF.R.S32.HI R7, RZ, 0x1f, R7 ;  /* 0x0000001fff077819 */ /* 0x000fc40000011407 */
[----:B0-----:R-:W-:Y:S02]  /*0440*/  I2FP.F32.U32 R9, UR8 ;  /* 0x0000000800097c45 */ /* 0x001fe40008201000 */
[----:B------:R-:W-:-:S03]  /*0450*/  LEA.HI R7, R7, R0, RZ, 0x2 ;  /* 0x0000000007077211 */ /* 0x000fc600078f10ff */
[----:B------:R-:W-:Y:S01]  /*0460*/  FMUL R9, R9, UR4 ;  /* 0x0000000409097c20 */ /* 0x000fe20008400000 */
[----:B------:R-:W-:Y:S01]  /*0470*/  LOP3.LUT R7, R7, 0xfffffffc, RZ, 0xc0, !PT ;  /* 0xfffffffc07077812 */ /* 0x000fe200078ec0ff */
[----:B------:R-:W-:Y:S01]  /*0480*/  VOTEU.ALL UP0, P0 ;  /* 0x00000000003f7886 */ /* 0x000fe20000000000 */
[----:B-1----:R-:W-:Y:S01]  /*0490*/  I2FP.F32.U32 R3, R4 ;  /* 0x0000000400037245 */ /* 0x002fe20000201000 */
[----:B------:R-:W-:Y:S01]  /*04a0*/  ULDC UR4, c[0x0][0x154] ;  /* 0x0000550000047ab9 */ /* 0x000fe20000000800 */
[----:B------:R-:W-:Y:S01]  /*04b0*/  VOTEU.ALL UP1, P0 ;  /* 0x00000000003f7886 */ /* 0x000fe20000020000 */
[----:B------:R-:W0:Y:S01]  /*04c0*/  F2I.U32.TRUNC.NTZ R9, R9 ;  /* 0x0000000900097305 */ /* 0x000e22000020f000 */
[----:B------:R-:W-:Y:S01]  /*04d0*/  IMAD.IADD R7, R0, 0x1, -R7 ;  /* 0x0000000100077824 */ /* 0x000fe200078e0a07 */
[----:B------:R-:W1:Y:S01]  /*04e0*/  @!UP0 S2UR UR7, SR_CgaCtaId ;  /* 0x00000000000789c3 */ /* 0x000e620000008800 */
[----:B------:R-:W-:Y:S01]  /*04f0*/  FMUL R12, R3, UR4 ;  /* 0x00000004030c7c20 */ /* 0x000fe20008400000 */
[----:B------:R-:W-:Y:S01]  /*0500*/  UMOV UR4, 0x20 ;  /* 0x0000002000047882 */ /* 0x000fe20000000000 */
[----:B------:R-:W-:Y:S01]  /*0510*/  IMAD R8, R8, 0x4, R7 ;  /* 0x0000000408087824 */ /* 0x000fe200078e0207 */
[----:B------:R-:W-:Y:S01]  /*0520*/  @!UP0 UMOV UR6, 0x400 ;  /* 0x0000040000068882 */ /* 0x000fe20000000000 */
[----:B------:R-:W-:-:S04]  /*0530*/  @!UP0 UIADD3 UR4, -UR4, 0x100000, URZ ;  /* 0x0010000004048890 */ /* 0x000fc8000fffe13f */
[----:B------:R-:W-:Y:S02]  /*0540*/  @!UP0 USHF.L.U32 UR5, UR4, 0xb, URZ ;  /* 0x0000000b04058899 */ /* 0x000fe4000800063f */
[----:B------:R-:W-:Y:S01]  /*0550*/  @!UP0 USHF.L.U32 UR4, UR4, 0x1, URZ ;  /* 0x0000000104048899 */ /* 0x000fe2000800063f */
[----:B---3--:R-:W-:Y:S01]  /*0560*/  ISETP.EQ.U32.AND P2, PT, R13, 0x1, PT ;  /* 0x000000010d00780c */ /* 0x008fe20003f42070 */
[----:B------:R-:W3:Y:S01]  /*0570*/  F2I.U32.TRUNC.NTZ R12, R12 ;  /* 0x0000000c000c7305 */ /* 0x000ee2000020f000 */
[----:B------:R-:W-:Y:S01]  /*0580*/  LEA.HI R0, R8, R8, RZ, 0x1 ;  /* 0x0000000808007211 */ /* 0x000fe200078f08ff */
[----:B------:R-:W5:Y:S03]  /*0590*/  LDC R7, c[0x0][0x148] ;  /* 0x00005200ff077b82 */ /* 0x000f660000000800 */
[----:B------:R-:W-:Y:S01]  /*05a0*/  LOP3.LUT R11, R0, 0xfffffffe, RZ, 0xc0, !PT ;  /* 0xfffffffe000b7812 */ /* 0x000fe200078ec0ff */
[----:B0-----:R-:W-:Y:S01]  /*05b0*/  IMAD.MOV R15, RZ, RZ, -R9 ;  /* 0x000000ffff0f7224 */ /* 0x001fe200078e0a09 */
[----:B------:R-:W-:-:S03]  /*05c0*/  SHF.R.S32.HI R9, RZ, 0x1f, R2 ;  /* 0x0000001fff097819 */ /* 0x000fc60000011402 */
[----:B--2---:R-:W-:Y:S01]  /*05d0*/  IMAD R3, R10, R15, UR8 ;  /* 0x000000080a037e24 */ /* 0x004fe2000f8e020f */
[----:B------:R-:W-:Y:S01]  /*05e0*/  LEA.HI R9, R9, R2, RZ, 0x2 ;  /* 0x0000000209097211 */ /* 0x000fe200078f10ff */
[C---:B------:R-:W-:Y:S02]  /*05f0*/  IMAD.IADD R0, R8.reuse, 0x1, -R11 ;  /* 0x0000000108007824 */ /* 0x040fe400078e0a0b */
[----:B------:R-:W-:Y:S01]  /*0600*/  IMAD.SHL.U32 R11, R8, 0x4, RZ ;  /* 0x00000004080b7824 */ /* 0x000fe200078e00ff */
[----:B------:R-:W-:Y:S01]  /*0610*/  LOP3.LUT R9, R9, 0xfffffffc, RZ, 0xc0, !PT ;  /* 0xfffffffc09097812 */ /* 0x000fe200078ec0ff */
[----:B---3--:R-:W-:Y:S01]  /*0620*/  IMAD.MOV R24, RZ, RZ, -R12 ;  /* 0x000000ffff187224 */ /* 0x008fe200078e0a0c */
[----:B------:R-:W-:Y:S01]  /*0630*/  ISETP.NE.AND P4, PT, R0, R3, PT ;  /* 0x000000030000720c */ /* 0x000fe20003f85270 */
[----:B-1----:R-:W-:Y:S01]  /*0640*/  @!UP0 ULEA UR6, UR7, UR6, 0x18 ;  /* 0x0000000607068291 */ /* 0x002fe2000f8ec03f */
[----:B------:R-:W-:Y:S01]  /*0650*/  LOP3.LUT R152, R8, 0xc, R11, 0x78, !PT ;  /* 0x0000000c08987812 */ /* 0x000fe200078e780b */
[----:B------:R-:W-:Y:S01]  /*0660*/  IMAD.IADD R0, R2, 0x1, -R9 ;  /* 0x0000000102007824 */ /* 0x000fe200078e0a09 */
[----:B------:R-:W-:Y:S01]  /*0670*/  VOTEU.ALL UP0, P0 ;  /* 0x00000000003f7886 */ /* 0x000fe20000000000 */
[----:B------:R-:W-:Y:S01]  /*0680*/  LOP3.LUT P0, RZ, R6, 0x7, RZ, 0xc0, !PT ;  /* 0x0000000706ff7812 */ /* 0x000fe2000780c0ff */
[----:B------:R-:W-:-:S02]  /*0690*/  VIADD R6, R5, 0xffffffff ;  /* 0xffffffff05067836 */ /* 0x000fc40000000000 */
[----:B------:R-:W-:Y:S01]  /*06a0*/  ISETP.NE.AND P1, PT, R0, 0x3, PT ;  /* 0x000000030000780c */ /* 0x000fe20003f25270 */
[----:B-----5:R-:W-:Y:S01]  /*06b0*/  IMAD R9, R7, R24, R4 ;  /* 0x0000001807097224 */ /* 0x020fe200078e0204 */
[----:B------:R-:W-:Y:S02]  /*06c0*/  ISETP.LT.U32.AND P0, PT, R152, 0x2, !P0 ;  /* 0x000000029800780c */ /* 0x000fe40004701070 */
[----:B------:R-:W-:Y:S01]  /*06d0*/  ISETP.EQ.OR P1, PT, R0, RZ, !P1 ;  /* 0x000000ff0000720c */ /* 0x000fe20004f22670 */
[----:B------:R-:W0:Y:S02]  /*06e0*/  FENCE.VIEW.ASYNC.S ;  /* 0x00000000000073c6 */ /* 0x000e240000000000 */
[----:B0-----:R0:W1:Y:S01]  /*06f0*/  @!UP0 SYNCS.EXCH.64 URZ, [UR6+0x50], UR4 ;  /* 0x00005004063f85b2 */ /* 0x0010620008000100 */
[----:B------:R-:W-:Y:S02]  /*0700*/  @P4 LEA.HI R2, R152, R152, RZ, 0x1 ;  /* 0x0000009898024211 */ /* 0x000fe400078f08ff */
[----:B------:R-:W-:-:S02]  /*0710*/  ISETP.EQ.AND P1, PT, R5, RZ, P1 ;  /* 0x000000ff0500720c */ /* 0x000fc40000f22270 */
[----:B------:R-:W-:Y:S02]  /*0720*/  @P4 SHF.R.S32.HI R2, RZ, 0x1, R2 ;  /* 0x00000001ff024819 */ /* 0x000fe40000011402 */
[----:B------:R-:W-:Y:S02]  /*0730*/  ISETP.GE.U32.AND P6, PT, R6, 0x2, PT ;  /* 0x000000020600780c */ /* 0x000fe40003fc6070 */
[----:B------:R-:W-:Y:S02]  /*0740*/  @P4 ISETP.NE.AND P5, PT, R2, R9, PT ;  /* 0x000000090200420c */ /* 0x000fe40003fa5270 */
[----:B------:R-:W-:Y:S02]  /*0750*/  SEL R9, RZ, 0x1, !P0 ;  /* 0x00000001ff097807 */ /* 0x000fe40004000000 */
[----:B------:R-:W-:Y:S02]  /*0760*/  @P4 SEL R22, RZ, 0x1, P5 ;  /* 0x00000001ff164807 */ /* 0x000fe40002800000 */
[----:B------:R-:W-:Y:S01]  /*0770*/  SEL R19, RZ, 0x1, !P1 ;  /* 0x00000001ff137807 */ /* 0x000fe20004800000 */
[----:B------:R0:W2:Y:S01]  /*0780*/  @!UP1 SYNCS.EXCH.64 URZ, [UR6+0x58], UR4 ;  /* 0x00005804063f95b2 */ /* 0x0000a20008000100 */
[----:B------:R-:W-:Y:S01]  /*0790*/  LOP3.LUT R22, R22, R9, RZ, 0xc0, !PT ;  /* 0x0000000916167212 */ /* 0x000fe200078ec0ff */
[----:B------:R-:W-:Y:S01]  /*07a0*/  NOP ;  /* 0x0000000000007918 */ /* 0x000fe20000000000 */
[----:B------:R-:W-:Y:S01]  /*07b0*/  SEL R19, R19, 0x2, P6 ;  /* 0x0000000213137807 */ /* 0x000fe20003000000 */
[----:B------:R-:W-:Y:S06]  /*07c0*/  @!P2 BRA `(.L_x_3) ;  /* 0x000000000008a947 */ /* 0x000fec0003800000 */
[----:B-12-4-:R-:W-:Y:S01]  /*07d0*/  UCGABAR_ARV ;  /* 0x00000000000079c7 */ /* 0x016fe20008000000 */
[----:B------:R-:W-:Y:S05]  /*07e0*/  BRA `(.L_x_4) ;  /* 0x0000000000047947 */ /* 0x000fea0003800000 */
.L_x_3:
[----:B-12-4-:R-:W-:Y:S01]  /*07f0*/  NOP ;  /* 0x0000000000007918 */ /* 0x016fe20000000000 */
.L_x_4:
[----:B------:R-:W1:Y:S01]  /*0800*/  LDC R2, c[0x0][0x65c] ;  /* 0x00019700ff027b82 */ /* 0x000e620000000800 */
[----:B------:R-:W-:Y:S02]  /*0810*/  IMAD.U32 R8, RZ, RZ, UR8 ;  /* 0x00000008ff087e24 */ /* 0x000fe4000f8e00ff */
[----:B------:R-:W-:Y:S01]  /*0820*/  IMAD.MOV.U32 R9, RZ, RZ, RZ ;  /* 0x000000ffff097224 */ /* 0x000fe200078e00ff */
[----:B-1----:R-:W-:-:S04]  /*0830*/  ISETP.NE.AND P1, PT, R2, 0x1, PT ;  /* 0x000000010200780c */ /* 0x002fc80003f25270 */
[----:B------:R-:W-:-:S09]  /*0840*/  P2R R5, PR, RZ, 0x2 ;  /* 0x00000002ff057803 */ /* 0x000fd20000000000 */
[----:B------:R-:W1:Y:S01]  /*0850*/  @P1 LDC R17, c[0x0][0x10] ;  /* 0x00000400ff111b82 */ /* 0x000e620000000800 */
[----:B------:R-:W-:Y:S01]  /*0860*/  @P1 MOV R5, RZ ;  /* 0x000000ff00051202 */ /* 0x000fe20000000f00 */
[----:B------:R-:W-:-:S06]  /*0870*/  @P1 IMAD.MOV.U32 R13, RZ, RZ, RZ ;  /* 0x000000ffff0d1224 */ /* 0x000fcc00078e00ff */
[----:B------:R-:W2:Y:S01]  /*0880*/  @!P1 LDC R11, c[0x0][0xc] ;  /* 0x00000300ff0b9b82 */ /* 0x000ea20000000800 */
[----:B-1----:R-:W-:-:S04]  /*0890*/  @P1 IMAD.WIDE.U32 R16, R17, UR8, R4 ;  /* 0x0000000811101c25 */ /* 0x002fc8000f8e0004 */
[----:B------:R-:W-:Y:S02]  /*08a0*/  @P1 IMAD.IADD R17, R17, 0x1, R13 ;  /* 0x0000000111111824 */ /* 0x000fe400078e020d */
[----:B--2---:R-:W-:-:S04]  /*08b0*/  @!P1 IMAD.WIDE.U32 R8, R4, R11, R8 ;  /* 0x0000000b04089225 */ /* 0x004fc800078e0008 */
[----:B------:R-:W-:Y:S02]  /*08c0*/  @!P1 IMAD.MOV.U32 R16, RZ, RZ, R8 ;  /* 0x000000ffff109224 */ /* 0x000fe400078e0008 */
[----:B------:R-:W-:Y:S01]  /*08d0*/  @!P1 IMAD.MOV.U32 R17, RZ, RZ, R9 ;  /* 0x000000ffff119224 */ /* 0x000fe200078e0009 */
[----:B------:R-:W-:Y:S06]  /*08e0*/  @!P2 BRA `(.L_x_5) ;  /* 0x00000000000ca947 */ /* 0x000fec0003800000 */
[----:B------:R-:W-:Y:S01]  /*08f0*/  UCGABAR_WAIT ;  /* 0x0000000000007dc7 */ /* 0x000fe20008000000 */
[----:B------:R-:W-:Y:S01]  /*0900*/  CCTL.IVALL ;  /* 0x00000000ff00798f */ /* 0x000fe20002000000 */
[----:B------:R-:W-:Y:S05]  /*0910*/  BRA `(.L_x_6) ;  /* 0x0000000000047947 */ /* 0x000fea0003800000 */
.L_x_5:
[----:B------:R-:W-:Y:S06]  /*0920*/  BAR.SYNC.DEFER_BLOCKING 0x0 ;  /* 0x0000000000007b1d */ /* 0x000fec0000010000 */
.L_x_6:
[----:B------:R-:W-:Y:S05]  /*0930*/  @!P3 BRA `(.L_x_7) ;  /* 0x000000a40078b947 */ /* 0x000fea0003800000 */
[----:B------:R-:W-:-:S13]  /*0940*/  ISETP.GT.U32.AND P0, PT, R6, 0x1, PT ;  /* 0x000000010600780c */ /* 0x000fda0003f04070 */
[----:B0-----:R-:W-:Y:S05]  /*0950*/  @P0 EXIT ;  /* 0x000000000000094d */ /* 0x001fea0003800000 */
[----:B------:R-:W-:Y:S01]  /*0960*/  ULDC.64 UR4, c[0x0][0x650] ;  /* 0x0001940000047ab9 */ /* 0x000fe20000000a00 */
[----:B------:R-:W-:Y:S01]  /*0970*/  PRMT R0, RZ, 0x7610, R0 ;  /* 0x00007610ff007816 */ /* 0x000fe20000000000 */
[----:B------:R-:W-:Y:S01]  /*0980*/  IMAD.MOV.U32 R153, RZ, RZ, -0x1 ;  /* 0xffffffffff997424 */ /* 0x000fe200078e00ff */
[----:B------:R-:W-:Y:S01]  /*0990*/  ISETP.GE.U32.AND P0, PT, R16, UR4, PT ;  /* 0x0000000410007c0c */ /* 0x000fe2000bf06070 */
[----:B------:R-:W-:Y:S02]  /*09a0*/  IMAD.MOV.U32 R154, RZ, RZ, -0x1 ;  /* 0xffffffffff9a7424 */ /* 0x000fe400078e00ff */
[----:B------:R-:W-:Y:S01]  /*09b0*/  IMAD.MOV.U32 R23, RZ, RZ, -0x1 ;  /* 0xffffffffff177424 */ /* 0x000fe200078e00ff */
[----:B------:R-:W-:-:S13]  /*09c0*/  ISETP.GE.U32.AND.EX P0, PT, R17, UR5, PT, P0 ;  /* 0x0000000511007c0c */ /* 0x000fda000bf06100 */
[----:B------:R-:W-:Y:S05]  /*09d0*/  @P0 BRA `(.L_x_8) ;  /* 0x00000004002c0947 */ /* 0x000fea0003800000 */
[----:B------:R-:W0:Y:S01]  /*09e0*/  LDC.64 R20, c[0x0][0x628] ;  /* 0x00018a00ff147b82 */ /* 0x000e220000000a00 */
[----:B------:R-:W-:Y:S02]  /*09f0*/  IMAD.MOV.U32 R8, RZ, RZ, R16 ;  /* 0x000000ffff087224 */ /* 0x000fe400078e0010 */
[----:B------:R-:W-:-:S05]  /*0a00*/  IMAD.MOV.U32 R9, RZ, RZ, R17 ;  /* 0x000000ffff097224 */ /* 0x000fca00078e0011 */
[----:B------:R-:W1:Y:S08]  /*0a10*/  LDC R0, c[0x0][0x630] ;  /* 0x00018c00ff007b82 */ /* 0x000e700000000800 */
[----:B------:R-:W2:Y:S01]  /*0a20*/  LDC.64 R26, c[0x0][0x620] ;  /* 0x00018800ff1a7b82 */ /* 0x000ea20000000a00 */
[----:B0-----:R-:W-:-:S04]  /*0a30*/  ISETP.NE.U32.AND P0, PT, R20, RZ, PT ;  /* 0x000000ff1400720c */ /* 0x001fc80003f05070 */
[----:B------:R-:W-:-:S13]  /*0a40*/  ISETP.NE.AND.EX P0, PT, R21, RZ, PT, P0 ;  /* 0x000000ff1500720c */ /* 0x000fda0003f05300 */
[----:B-12---:R-:W-:Y:S05]  /*0a50*/  @!P0 BRA `(.L_x_9) ;  /* 0x0000000000288947 */ /* 0x006fea0003800000 */
[----:B------:R-:W0:Y:S02]  /*0a60*/  LDC R13, c[0x0][0x634] ;  /* 0x00018d00ff0d7b82 */ /* 0x000e240000000800 */
[----:B0-----:R-:W-:-:S05]  /*0a70*/  IADD3 R13, P0, R16, R13, RZ ;  /* 0x0000000d100d7210 */ /* 0x001fca0007f1e0ff */
[----:B------:R-:W-:-:S04]  /*0a80*/  IMAD.X R15, RZ, RZ, R17, P0 ;  /* 0x000000ffff0f7224 */ /* 0x000fc800000e0611 */
[----:B------:R-:W-:-:S04]  /*0a90*/  IMAD.WIDE.U32 R8, R15, R20, RZ ;  /* 0x000000140f087225 */ /* 0x000fc800078e00ff */
[----:B------:R-:W-:-:S04]  /*0aa0*/  IMAD.WIDE.U32 R10, P0, R13, R21, R8 ;  /* 0x000000150d0a7225 */ /* 0x000fc80007800008 */
[----:B------:R-:W-:Y:S01]  /*0ab0*/  IMAD.WIDE.U32 R8, R13, R20, RZ ;  /* 0x000000140d087225 */ /* 0x000fe200078e00ff */
[----:B------:R-:W-:-:S03]  /*0ac0*/  IADD3.X R13, RZ, RZ, RZ, P0, !PT ;  /* 0x000000ffff0d7210 */ /* 0x000fc600007fe4ff */
[----:B------:R-:W-:Y:S01]  /*0ad0*/  IMAD.MOV.U32 R12, RZ, RZ, R11 ;  /* 0x000000ffff0c7224 */ /* 0x000fe200078e000b */
[----:B------:R-:W-:-:S05]  /*0ae0*/  IADD3 RZ, P0, R9, R10, RZ ;  /* 0x0000000a09ff7210 */ /* 0x000fca0007f1e0ff */
[----:B------:R-:W-:-:S08]  /*0af0*/  IMAD.WIDE.U32.X R8, R15, R21, R12, P0 ;  /* 0x000000150f087225 */ /* 0x000fd000000e040c */
.L_x_9:
[----:B------:R-:W0:Y:S01]  /*0b00*/  LDC.64 R20, c[0x0][0x640] ;  /* 0x00019000ff147b82 */ /* 0x000e220000000a00 */
[--C-:B------:R-:W-:Y:S01]  /*0b10*/  SHF.R.U64 R28, R8, R0, R9.reuse ;  /* 0x00000000081c7219 */ /* 0x100fe20000001209 */
[----:B------:R-:W-:Y:S01]  /*0b20*/  IMAD R30, R7, R24, R4 ;  /* 0x00000018071e7224 */ /* 0x000fe200078e0204 */
[----:B------:R-:W-:Y:S01]  /*0b30*/  SHF.R.U32.HI R0, RZ, R0, R9 ;  /* 0x00000000ff007219 */ /* 0x000fe20000011609 */
[----:B------:R-:W-:Y:S01]  /*0b40*/  IMAD.MOV.U32 R23, RZ, RZ, 0x1 ;  /* 0x00000001ff177424 */ /* 0x000fe200078e00ff */
[----:B------:R-:W-:-:S03]  /*0b50*/  IADD3 R5, P0, RZ, -R28, RZ ;  /* 0x8000001cff057210 */ /* 0x000fc60007f1e0ff */
[----:B------:R-:W1:Y:S02]  /*0b60*/  LDC R6, c[0x0][0x618] ;  /* 0x00018600ff067b82 */ /* 0x000e640000000800 */
[----:B------:R-:W-:-:S04]  /*0b70*/  IMAD.X R9, RZ, RZ, ~R0, P0 ;  /* 0x000000ffff097224 */ /* 0x000fc800000e0e00 */
[-C--:B------:R-:W-:Y:S02]  /*0b80*/  IMAD R0, R9, R26.reuse, RZ ;  /* 0x0000001a09007224 */ /* 0x080fe400078e02ff */
[----:B------:R-:W2:Y:S01]  /*0b90*/  LDC R11, c[0x0][0x608] ;  /* 0x00018200ff0b7b82 */ /* 0x000ea20000000800 */
[----:B------:R-:W-:-:S04]  /*0ba0*/  IMAD.WIDE.U32 R8, R5, R26, R16 ;  /* 0x0000001a05087225 */ /* 0x000fc800078e0010 */
[----:B------:R-:W-:-:S03]  /*0bb0*/  IMAD R5, R5, R27, R0 ;  /* 0x0000001b05057224 */ /* 0x000fc600078e0200 */
[----:B------:R-:W3:Y:S01]  /*0bc0*/  LDC R12, c[0x0][0x658] ;  /* 0x00019600ff0c7b82 */ /* 0x000ee20000000800 */
[----:B0-----:R-:W-:Y:S01]  /*0bd0*/  ISETP.NE.U32.AND P0, PT, R20, RZ, PT ;  /* 0x000000ff1400720c */ /* 0x001fe20003f05070 */
[----:B------:R-:W-:Y:S02]  /*0be0*/  IMAD.IADD R5, R9, 0x1, R5 ;  /* 0x0000000109057824 */ /* 0x000fe400078e0205 */
[----:B------:R-:W-:Y:S01]  /*0bf0*/  IMAD.MOV.U32 R9, RZ, RZ, -0x1 ;  /* 0xffffffffff097424 */ /* 0x000fe200078e00ff */
[----:B------:R-:W-:-:S03]  /*0c00*/  ISETP.NE.AND.EX P0, PT, R21, RZ, PT, P0 ;  /* 0x000000ff1500720c */ /* 0x000fc60003f05300 */
[----:B------:R-:W0:Y:S01]  /*0c10*/  LDC R15, c[0x0][0x600] ;  /* 0x00018000ff0f7b82 */ /* 0x000e220000000800 */
[-CC-:B-1----:R-:W-:Y:S02]  /*0c20*/  SHF.R.U64 R13, R8, R6.reuse, R5.reuse ;  /* 0x00000006080d7219 */ /* 0x182fe40000001205 */
[----:B------:R-:W-:-:S05]  /*0c30*/  SHF.R.U32.HI R0, RZ, R6, R5 ;  /* 0x00000006ff007219 */ /* 0x000fca0000011605 */
[----:B------:R-:W1:Y:S01]  /*0c40*/  LDC R14, c[0x0][0x648] ;  /* 0x00019200ff0e7b82 */ /* 0x000e620000000800 */
[-CC-:B--2---:R-:W-:Y:S02]  /*0c50*/  SHF.R.U64 R27, R13, R11.reuse, R0.reuse ;  /* 0x0000000b0d1b7219 */ /* 0x184fe40000001200 */
[----:B------:R-:W-:-:S05]  /*0c60*/  SHF.R.U32.HI R5, RZ, R11, R0 ;  /* 0x0000000bff057219 */ /* 0x000fca0000011600 */
[----:B------:R-:W2:Y:S01]  /*0c70*/  LDC R26, c[0x0][0x638] ;  /* 0x00018e00ff1a7b82 */ /* 0x000ea20000000800 */
[-CC-:B---3--:R-:W-:Y:S02]  /*0c80*/  SHF.R.U64 R24, R27, R12.reuse, R5.reuse ;  /* 0x0000000c1b187219 */ /* 0x188fe40000001205 */
[-C--:B------:R-:W-:Y:S02]  /*0c90*/  SHF.L.U32 R0, R9, R12.reuse, RZ ;  /* 0x0000000c09007219 */ /* 0x080fe400000006ff */
[----:B------:R-:W-:Y:S01]  /*0ca0*/  SHF.R.U32.HI R5, RZ, R12, R5 ;  /* 0x0000000cff057219 */ /* 0x000fe20000011605 */
[----:B------:R-:W-:Y:S01]  /*0cb0*/  IMAD.MOV.U32 R4, RZ, RZ, R24 ;  /* 0x000000ffff047224 */ /* 0x000fe200078e0018 */
[----:B------:R-:W-:Y:S01]  /*0cc0*/  LOP3.LUT R10, RZ, R0, RZ, 0x33, !PT ;  /* 0x00000000ff0a7212 */ /* 0x000fe200078e33ff */
[----:B------:R-:W3:Y:S01]  /*0cd0*/  LDC R25, c[0x0][0x610] ;  /* 0x00018400ff197b82 */ /* 0x000ee20000000800 */
[----:B------:R-:W-:Y:S05]  /*0ce0*/  @!P0 BRA `(.L_x_10) ;  /* 0x0000000000288947 */ /* 0x000fea0003800000 */
[----:B------:R-:W4:Y:S02]  /*0cf0*/  LDC R9, c[0x0][0x64c] ;  /* 0x00019300ff097b82 */ /* 0x000f240000000800 */
[----:B----4-:R-:W-:-:S05]  /*0d00*/  IADD3 R9, P0, R24, R9, RZ ;  /* 0x0000000918097210 */ /* 0x010fca0007f1e0ff */
[----:B------:R-:W-:-:S04]  /*0d10*/  IMAD.X R11, RZ, RZ, R5, P0 ;  /* 0x000000ffff0b7224 */ /* 0x000fc800000e0605 */
[----:B------:R-:W-:-:S04]  /*0d20*/  IMAD.WIDE.U32 R4, R11, R20, RZ ;  /* 0x000000140b047225 */ /* 0x000fc800078e00ff */
[----:B------:R-:W-:-:S04]  /*0d30*/  IMAD.WIDE.U32 R6, P0, R9, R21, R4 ;  /* 0x0000001509067225 */ /* 0x000fc80007800004 */
[----:B------:R-:W-:-:S04]  /*0d40*/  IMAD.WIDE.U32 R4, R9, R20, RZ ;  /* 0x0000001409047225 */ /* 0x000fc800078e00ff */
[----:B------:R-:W-:Y:S01]  /*0d50*/  IMAD.X R9, RZ, RZ, RZ, P0 ;  /* 0x000000ffff097224 */ /* 0x000fe200000e06ff */
[----:B------:R-:W-:Y:S01]  /*0d60*/  IADD3 RZ, P0, R5, R6, RZ ;  /* 0x0000000605ff7210 */ /* 0x000fe20007f1e0ff */
[----:B------:R-:W-:-:S04]  /*0d70*/  IMAD.MOV.U32 R8, RZ, RZ, R7 ;  /* 0x000000ffff087224 */ /* 0x000fc800078e0007 */
[----:B------:R-:W-:-:S08]  /*0d80*/  IMAD.WIDE.U32.X R4, R11, R21, R8, P0 ;  /* 0x000000150b047225 */ /* 0x000fd000000e0408 */
.L_x_10:
[----:B-1----:R-:W-:Y:S01]  /*0d90*/  SHF.R.U64 R4, R4, R14, R5 ;  /* 0x0000000e04047219 */ /* 0x002fe20000001205 */
[----:B0-----:R-:W-:Y:S01]  /*0da0*/  VIADD R6, R15, 0xffffffff ;  /* 0xffffffff0f067836 */ /* 0x001fe20000000000 */
[----:B------:R-:W-:Y:S01]  /*0db0*/  SHF.L.U32 R0, R23, R12, RZ ;  /* 0x0000000c17007219 */ /* 0x000fe200000006ff */
[----:B------:R-:W-:Y:S01]  /*0dc0*/  IMAD.MOV.U32 R23, RZ, RZ, R28 ;  /* 0x000000ffff177224 */ /* 0x000fe200078e001c */
[----:B------:R-:W-:Y:S01]  /*0dd0*/  LOP3.LUT R5, R27, R10, RZ, 0xc0, !PT ;  /* 0x0000000a1b057212 */ /* 0x000fe200078ec0ff */
[----:B------:R-:W-:Y:S01]  /*0de0*/  IMAD.MOV R7, RZ, RZ, -R4 ;  /* 0x000000ffff077224 */ /* 0x000fe200078e0a04 */
[----:B------:R-:W-:Y:S02]  /*0df0*/  SEL R3, R3, R30, !P1 ;  /* 0x0000001e03037207 */ /* 0x000fe40004800000 */
[----:B------:R-:W-:Y:S01]  /*0e00*/  LOP3.LUT R6, R13, R6, RZ, 0xc0, !PT ;  /* 0x000000060d067212 */ /* 0x000fe200078ec0ff */
[----:B------:R-:W-:Y:S01]  /*0e10*/  IMAD R4, R0, R4, R5 ;  /* 0x0000000400047224 */ /* 0x000fe200078e0205 */
[----:B------:R-:W-:Y:S01]  /*0e20*/  MOV R5, 0x1 ;  /* 0x0000000100057802 */ /* 0x000fe20000000f00 */
[----:B--2---:R-:W-:-:S02]  /*0e30*/  IMAD R0, R7, R26, R24 ;  /* 0x0000001a07007224 */ /* 0x004fc400078e0218 */
[----:B---3--:R-:W-:Y:S02]  /*0e40*/  IMAD R3, R4, R25, R3 ;  /* 0x0000001904037224 */ /* 0x008fe400078e0203 */
[----:B------:R-:W-:Y:S01]  /*0e50*/  IMAD R4, R0, R15, R6 ;  /* 0x0000000f00047224 */ /* 0x000fe200078e0206 */
[----:B------:R-:W-:-:S04]  /*0e60*/  PRMT R0, R5, 0x7610, R0 ;  /* 0x0000761005007816 */ /* 0x000fc80000000000 */
[----:B------:R-:W-:Y:S02]  /*0e70*/  SEL R154, R4, R3, !P1 ;  /* 0x00000003049a7207 */ /* 0x000fe40004800000 */
[----:B------:R-:W-:-:S07]  /*0e80*/  SEL R153, R3, R4, !P1 ;  /* 0x0000000403997207 */ /* 0x000fce0004800000 */
.L_x_8:
[----:B------:R-:W-:-:S08]  /*0e90*/  NOP ;  /* 0x0000000000007918 */ /* 0x000fd00000000000 */
[----:B------:R-:W0:Y:S02]  /*0ea0*/  USETMAXREG.TRY_ALLOC.CTAPOOL UP0, 0xe8 ;  /* 0x000000e8000079c8 */ /* 0x000e240008000600 */
[----:B0-----:R-:W-:-:S13]  /*0eb0*/  PLOP3.LUT P0, PT, PT, PT, UP0, 0x80, 0x0 ;  /* 0x000000000000781c */ /* 0x001fda0003f0f008 */
[----:B------:R-:W-:Y:S05]  /*0ec0*/  @!P0 BRA `(.L_x_8) ;  /* 0xfffffffc00f08947 */ /* 0x000fea000383ffff */
[----:B------:R-:W-:Y:S01]  /*0ed0*/  ULDC.64 UR4, c[0x0][0x598] ;  /* 0x0001660000047ab9 */ /* 0x000fe20000000a00 */
[----:B------:R-:W-:Y:S01]  /*0ee0*/  ULDC.64 UR36, c[0x0][0x208] ;  /* 0x0000820000247ab9 */ /* 0x000fe20000000a00 */
[----:B------:R-:W-:-:S04]  /*0ef0*/  ISETP.NE.U32.AND P0, PT, RZ, UR4, PT ;  /* 0x00000004ff007c0c */ /* 0x000fc8000bf05070 */
[----:B------:R-:W-:-:S13]  /*0f00*/  ISETP.NE.AND.EX P0, PT, RZ, UR5, PT, P0 ;  /* 0x00000005ff007c0c */ /* 0x000fda000bf05300 */
[----:B------:R-:W-:Y:S05]  /*0f10*/  @!P0 BRA `(.L_x_11) ;  /* 0x00000000001c8947 */ /* 0x000fea0003800000 */
[----:B------:R-:W0:Y:S02]  /*0f20*/  LDC.64 R4, c[0x0][0x598] ;  /* 0x00016600ff047b82 */ /* 0x000e240000000a00 */
[----:B0-----:R-:W2:Y:S02]  /*0f30*/  LDG.E.64 R4, desc[UR36][R4.64] ;  /* 0x0000002404047981 */ /* 0x001ea4000c1e1b00 */
[----:B--2---:R-:W-:-:S04]  /*0f40*/  ISETP.NE.U32.AND P0, PT, R4, RZ, PT ;  /* 0x000000ff0400720c */ /* 0x004fc80003f05070 */
[----:B------:R-:W-:-:S13]  /*0f50*/  ISETP.NE.AND.EX P0, PT, R5, RZ, PT, P0 ;  /* 0x000000ff0500720c */ /* 0x000fda0003f05300 */
[----:B------:R-:W-:Y:S05]  /*0f60*/  @!P0 BRA `(.L_x_11) ;  /* 0x0000000000088947 */ /* 0x000fea0003800000 */
[----:B------:R0:W5:Y:S01]  /*0f70*/  LD.E R155, desc[UR36][R4.64] ;  /* 0x00000024049b7980 */ /* 0x000162000c101900 */
[----:B------:R-:W-:Y:S05]  /*0f80*/  BRA `(.L_x_12) ;  /* 0x0000000000247947 */ /* 0x000fea0003800000 */
.L_x_11:
[----:B------:R-:W-:Y:S02]  /*0f90*/  ULDC.64 UR4, c[0x0][0x588] ;  /* 0x0001620000047ab9 */ /* 0x000fe40000000a00 */
[----:B------:R-:W-:-:S04]  /*0fa0*/  ISETP.NE.U32.AND P0, PT, RZ, UR4, PT ;  /* 0x00000004ff007c0c */ /* 0x000fc8000bf05070 */
[----:B------:R-:W-:-:S13]  /*0fb0*/  ISETP.NE.AND.EX P0, PT, RZ, UR5, PT, P0 ;  /* 0x00000005ff007c0c */ /* 0x000fda000bf05300 */
[----:B------:R-:W-:Y:S05]  /*0fc0*/  @!P0 BRA `(.L_x_13) ;  /* 0x00000000000c8947 */ /* 0x000fea0003800000 */
[----:B------:R-:W0:Y:S02]  /*0fd0*/  LDC.64 R4, c[0x0][0x588] ;  /* 0x00016200ff047b82 */ /* 0x000e240000000a00 */
[----:B0-----:R1:W5:Y:S01]  /*0fe0*/  LDG.E R155, desc[UR36][R4.64] ;  /* 0x00000024049b7981 */ /* 0x001362000c1e1900 */
[----:B------:R-:W-:Y:S05]  /*0ff0*/  BRA `(.L_x_12) ;  /* 0x0000000000087947 */ /* 0x000fea0003800000 */
.L_x_13:
[----:B------:R-:W-:Y:S02]  /*1000*/  ULDC UR4, c[0x0][0x580] ;  /* 0x0001600000047ab9 */ /* 0x000fe40000000800 */
[----:B------:R-:W-:-:S07]  /*1010*/  IMAD.U32 R155, RZ, RZ, UR4 ;  /* 0x00000004ff9b7e24 */ /* 0x000fce000f8e00ff */
.L_x_12:
[----:B------:R-:W-:Y:S02]  /*1020*/  ULDC.64 UR4, c[0x0][0x5a0] ;  /* 0x0001680000047ab9 */ /* 0x000fe40000000a00 */
[----:B------:R-:W-:-:S04]  /*1030*/  ISETP.NE.U32.AND P0, PT, RZ, UR4, PT ;  /* 0x00000004ff007c0c */ /* 0x000fc8000bf05070 */
[----:B------:R-:W-:-:S13]  /*1040*/  ISETP.NE.AND.EX P0, PT, RZ, UR5, PT, P0 ;  /* 0x00000005ff007c0c */ /* 0x000fda000bf05300 */
[----:B------:R-:W-:Y:S05]  /*1050*/  @!P0 BRA `(.L_x_14) ;  /* 0x00000000001c8947 */ /* 0x000fea0003800000 */
[----:B01----:R-:W0:Y:S02]  /*1060*/  LDC.64 R4, c[0x0][0x5a0] ;  /* 0x00016800ff047b82 */ /* 0x003e240000000a00 */
[----:B0-----:R-:W2:Y:S02]  /*1070*/  LDG.E.64 R4, desc[UR36][R4.64] ;  /* 0x0000002404047981 */ /* 0x001ea4000c1e1b00 */
[----:B--2---:R-:W-:-:S04]  /*1080*/  ISETP.NE.U32.AND P0, PT, R4, RZ, PT ;  /* 0x000000ff0400720c */ /* 0x004fc80003f05070 */
[----:B------:R-:W-:-:S13]  /*1090*/  ISETP.NE.AND.EX P0, PT, R5, RZ, PT, P0 ;  /* 0x000000ff0500720c */ /* 0x000fda0003f05300 */
[----:B------:R-:W-:Y:S05]  /*10a0*/  @!P0 BRA `(.L_x_14) ;  /* 0x0000000000088947 */ /* 0x000fea0003800000 */
[----:B------:R0:W5:Y:S01]  /*10b0*/  LD.E R156, desc[UR36][R4.64] ;  /* 0x00000024049c7980 */ /* 0x000162000c101900 */
[----:B------:R-:W-:Y:S05]  /*10c0*/  BRA `(.L_x_15) ;  /* 0x0000000000247947 */ /* 0x000fea0003800000 */
.L_x_14:
[----:B------:R-:W-:Y:S02]  /*10d0*/  ULDC.64 UR4, c[0x0][0x590] ;  /* 0x0001640000047ab9 */ /* 0x000fe40000000a00 */
[----:B------:R-:W-:-:S04]  /*10e0*/  ISETP.NE.U32.AND P0, PT, RZ, UR4, PT ;  /* 0x00000004ff007c0c */ /* 0x000fc8000bf05070 */
[----:B------:R-:W-:-:S13]  /*10f0*/  ISETP.NE.AND.EX P0, PT, RZ, UR5, PT, P0 ;  /* 0x00000005ff007c0c */ /* 0x000fda000bf05300 */
[----:B------:R-:W-:Y:S05]  /*1100*/  @!P0 BRA `(.L_x_16) ;  /* 0x00000000000c8947 */ /* 0x000fea0003800000 */
[----:B------:R-:W2:Y:S02]  /*1110*/  LDC.64 R156, c[0x0][0x590] ;  /* 0x00016400ff9c7b82 */ /* 0x000ea40000000a00 */
[----:B--2---:R2:W5:Y:S01]  /*1120*/  LDG.E R156, desc[UR36][R156.64] ;  /* 0x000000249c9c7981 */ /* 0x004562000c1e1900 */
[----:B------:R-:W-:Y:S05]  /*1130*/  BRA `(.L_x_15) ;  /* 0x0000000000087947 */ /* 0x000fea0003800000 */
.L_x_16:
[----:B------:R-:W-:Y:S02]  /*1140*/  ULDC UR4, c[0x0][0x584] ;  /* 0x0001610000047ab9 */ /* 0x000fe40000000800 */
[----:B------:R-:W-:-:S07]  /*1150*/  IMAD.U32 R156, RZ, RZ, UR4 ;  /* 0x00000004ff9c7e24 */ /* 0x000fce000f8e00ff */
.L_x_15:
[----:B------:R-:W-:-:S13]  /*1160*/  LOP3.LUT P0, RZ, R0, 0xff, RZ, 0xc0, !PT ;  /* 0x000000ff00ff7812 */ /* 0x000fda000780c0ff */
[----:B------:R-:W-:Y:S05]  /*1170*/  @!P0 EXIT ;  /* 0x000000000000894d */ /* 0x000fea0003800000 */
[----:B------:R-:W-:Y:S01]  /*1180*/  ULDC UR4, c[0x0][0x28c] ;  /* 0x0000a30000047ab9 */ /* 0x000fe20000000800 */
[----:B------:R-:W-:Y:S01]  /*1190*/  LOP3.LUT R166, R19, 0x1, RZ, 0xfc, !PT ;  /* 0x0000000113a67812 */ /* 0x000fe200078efcff */
[----:B------:R-:W-:Y:S01]  /*11a0*/  UIADD3 UR4, UR4, 0x3f, URZ ;  /* 0x0000003f04047890 */ /* 0x000fe2000fffe03f */
[----:B------:R-:W-:Y:S01]  /*11b0*/  UMOV UR38, URZ ;  /* 0x0000003f00267c82 */ /* 0x000fe20008000000 */
[----:B------:R-:W-:Y:S02]  /*11c0*/  UMOV UR39, URZ ;  /* 0x0000003f00277c82 */ /* 0x000fe40008000000 */
[----:B------:R-:W-:-:S04]  /*11d0*/  USHF.R.S32.HI UR5, URZ, 0x1f, UR4 ;  /* 0x0000001f3f057899 */ /* 0x000fc80008011404 */
[----:B------:R-:W-:-:S04]  /*11e0*/  ULEA.HI UR5, UR5, UR4, URZ, 0x6 ;  /* 0x0000000405057291 */ /* 0x000fc8000f8f303f */
[----:B------:R-:W-:-:S12]  /*11f0*/  USHF.R.S32.HI UR40, URZ, 0x6, UR5 ;  /* 0x000000063f287899 */ /* 0x000fd80008011405 */
.L_x_288:
[----:B------:R-:W-:Y:S01]  /*1200*/  LOP3.LUT R0, R18, 0x80, RZ, 0xc0, !PT ;  /* 0x0000008012007812 */ /* 0x000fe200078ec0ff */
[----:B---3--:R-:W3:Y:S01]  /*1210*/  S2UR UR7, SR_CgaCtaId ;  /* 0x00000000000779c3 */ /* 0x008ee20000008800 */
[----:B------:R-:W-:Y:S02]  /*1220*/  UMOV UR6, 0x400 ;  /* 0x0000040000067882 */ /* 0x000fe40000000000 */
[----:B------:R-:W-:-:S06]  /*1230*/  SHF.R.U32.HI R0, RZ, 0x7, R0 ;  /* 0x00000007ff007819 */ /* 0x000fcc0000011600 */
[----:B----4-:R-:W4:Y:S01]  /*1240*/  SHFL.IDX PT, R0, R0, RZ, 0x1f ;  /* 0x00001fff00007589 */ /* 0x010f2200000e0000 */
[----:B---3--:R-:W-:Y:S01]  /*1250*/  ULEA UR6, UR7, UR6, 0x18 ;  /* 0x0000000607067291 */ /* 0x008fe2000f8ec03f */
[----:B----4-:R-:W-:-:S13]  /*1260*/  R2UR UR4, R0 ;  /* 0x00000000000472ca */ /* 0x010fda00000e0000 */
[----:B------:R-:W-:-:S04]  /*1270*/  ULEA.HI UR5, UR4, UR4, URZ, 0x1 ;  /* 0x0000000404057291 */ /* 0x000fc8000f8f083f */
[----:B------:R-:W-:-:S04]  /*1280*/  ULOP3.LUT UR5, UR5, 0x7fffe, URZ, 0xc0, !UPT ;  /* 0x0007fffe05057892 */ /* 0x000fc8000f8ec03f */
[----:B------:R-:W-:-:S03]  /*1290*/  UIADD3 UR5, UR4, -UR5, URZ ;  /* 0x8000000504057290 */ /* 0x000fc6000fffe03f */
[----:B------:R-:W-:Y:S01]  /*12a0*/  ULDC UR4, c[0x0][0x28c] ;  /* 0x0000a30000047ab9 */ /* 0x000fe20000000800 */
[----:B------:R-:W-:Y:S01]  /*12b0*/  ULEA UR5, UR5, UR6, 0xd ;  /* 0x0000000605057291 */ /* 0x000fe2000f8e683f */
[----:B------:R-:W-:-:S03]  /*12c0*/  ISETP.LT.AND P0, PT, RZ, UR4, PT ;  /* 0x00000004ff007c0c */ /* 0x000fc6000bf01270 */
[----:B------:R-:W-:-:S04]  /*12d0*/  UIADD3 UR5, UR5, 0x100, URZ ;  /* 0x0000010005057890 */ /* 0x000fc8000fffe03f */
[----:B------:R-:W-:-:S04]  /*12e0*/  USHF.R.U32.HI UR5, URZ, 0x4, UR5 ;  /* 0x000000043f057899 */ /* 0x000fc80008011605 */
[----:B------:R-:W-:Y:S02]  /*12f0*/  ULOP3.LUT UR41, UR5, 0x3fff, URZ, 0xc0, !UPT ;  /* 0x00003fff05297892 */ /* 0x000fe4000f8ec03f */
[----:B-12---:R-:W-:Y:S10]  /*1300*/  @P0 BRA `(.L_x_17) ;  /* 0x0000000000400947 */ /* 0x006ff40003800000 */
[----:B------:R-:W-:Y:S01]  /*1310*/  MOV R0, 0x0 ;  /* 0x0000000000007802 */ /* 0x000fe20000000f00 */
[----:B------:R-:W-:Y:S01]  /*1320*/  ULDC.64 UR4, c[0x4][0x68] ;  /* 0x01001a0000047ab9 */ /* 0x000fe20000000a00 */
[----:B------:R-:W-:Y:S01]  /*1330*/  ULDC.64 UR6, c[0x4][0x8] ;  /* 0x0100020000067ab9 */ /* 0x000fe20000000a00 */
[----:B01----:R-:W-:Y:S01]  /*1340*/  IMAD.U32 R4, RZ, RZ, UR4 ;  /* 0x00000004ff047e24 */ /* 0x003fe2000f8e00ff */
[----:B------:R0:W1:Y:S01]  /*1350*/  LDC.64 R14, c[0x4][R0] ;  /* 0x01000000000e7b82 */ /* 0x0000620000000a00 */
[----:B------:R-:W-:Y:S01]  /*1360*/  IMAD.U32 R5, RZ, RZ, UR5 ;  /* 0x00000005ff057e24 */ /* 0x000fe2000f8e00ff */
[----:B------:R-:W-:Y:S01]  /*1370*/  ULDC.64 UR4, c[0x4][0x70] ;  /* 0x01001c0000047ab9 */ /* 0x000fe20000000a00 */
[----:B------:R-:W-:Y:S01]  /*1380*/  IMAD.U32 R10, RZ, RZ, UR6 ;  /* 0x00000006ff0a7e24 */ /* 0x000fe2000f8e00ff */
[----:B------:R-:W-:Y:S01]  /*1390*/  MOV R13, RZ ;  /* 0x000000ff000d7202 */ /* 0x000fe20000000f00 */
[----:B------:R-:W-:Y:S02]  /*13a0*/  IMAD.U32 R6, RZ, RZ, UR4 ;  /* 0x00000004ff067e24 */ /* 0x000fe4000f8e00ff */
[----:B------:R-:W-:-:S02]  /*13b0*/  IMAD.U32 R7, RZ, RZ, UR5 ;  /* 0x00000005ff077e24 */ /* 0x000fc4000f8e00ff */
[----:B------:R-:W-:Y:S02]  /*13c0*/  IMAD.U32 R11, RZ, RZ, UR7 ;  /* 0x00000007ff0b7e24 */ /* 0x000fe4000f8e00ff */
[----:B------:R-:W-:Y:S02]  /*13d0*/  IMAD.MOV.U32 R8, RZ, RZ, 0x1e1 ;  /* 0x000001e1ff087424 */ /* 0x000fe400078e00ff */
[----:B0-----:R-:W-:-:S07]  /*13e0*/  IMAD.MOV.U32 R12, RZ, RZ, 0x1 ;  /* 0x00000001ff0c7424 */ /* 0x001fce00078e00ff */
[----:B------:R-:W-:-:S07]  /*13f0*/  LEPC R20, `(.L_x_17) ;  /* 0x000000001014794e */ /* 0x000fce0000000000 */
[----:B-12--5:R-:W-:Y:S05]  /*1400*/  CALL.ABS.NOINC R14 ;  /* 0x000000000e007343 */ /* 0x026fea0003c00000 */
.L_x_17:
[----:B------:R-:W-:-:S13]  /*1410*/  ISETP.NE.AND P0, PT, R166, 0x3, PT ;  /* 0x00000003a600780c */ /* 0x000fda0003f05270 */
[----:B------:R-:W-:Y:S05]  /*1420*/  @!P0 BRA `(.L_x_18) ;  /* 0x0000000000048947 */ /* 0x000fea0003800000 */
[----:B------:R-:W-:Y:S01]  /*1430*/  BPT.TRAP 0x1 ;  /* 0x000000040000795c */ /* 0x000fe20000300000 */
.L_x_18:
[----:B------:R-:W3:Y:S01]  /*1440*/  S2UR UR5, SR_CgaCtaId ;  /* 0x00000000000579c3 */ /* 0x000ee20000008800 */
[----:B------:R-:W-:Y:S01]  /*1450*/  UMOV UR4, 0x400 ;  /* 0x0000040000047882 */ /* 0x000fe20000000000 */
[----:B------:R-:W-:Y:S02]  /*1460*/  IMAD.U32 R0, RZ, RZ, UR38 ;  /* 0x00000026ff007e24 */ /* 0x000fe4000f8e00ff */
[----:B------:R-:W-:-:S03]  /*1470*/  IMAD.U32 R3, RZ, RZ, UR39 ;  /* 0x00000027ff037e24 */ /* 0x000fc6000f8e00ff */
[----:B------:R-:W-:Y:S01]  /*1480*/  SHF.L.U32 R0, R0, 0x1f, RZ ;  /* 0x0000001f00007819 */ /* 0x000fe200000006ff */
[----:B---3--:R-:W-:-:S06]  /*1490*/  ULEA UR4, UR5, UR4, 0x18 ;  /* 0x0000000405047291 */ /* 0x008fcc000f8ec03f */
[----:B------:R-:W-:-:S04]  /*14a0*/  IMAD.U32 R6, RZ, RZ, UR4 ;  /* 0x00000004ff067e24 */ /* 0x000fc8000f8e00ff */
[----:B------:R-:W-:-:S04]  /*14b0*/  IMAD R3, R3, 0x8, R6 ;  /* 0x0000000803037824 */ /* 0x000fc800078e0206 */
[----:B------:R3:W4:Y:S01]  /*14c0*/  SYNCS.PHASECHK.TRANS64.TRYWAIT P1, [R3+URZ], R0 ;  /* 0x00000000030075a7 */ /* 0x000722000802017f */
[----:B------:R-:W-:Y:S05]  /*14d0*/  @!P0 BRA `(.L_x_19) ;  /* 0x0000000000048947 */ /* 0x000fea0003800000 */
[----:B------:R-:W-:Y:S01]  /*14e0*/  BPT.TRAP 0x1 ;  /* 0x000000040000795c */ /* 0x000fe20000300000 */
.L_x_19:
[----:B----4-:R-:W-:Y:S05]  /*14f0*/  @P1 BRA `(.L_x_20) ;  /* 0x0000000000081947 */ /* 0x010fea0003800000 */
[----:B------:R-:W4:Y:S02]  /*1500*/  SYNCS.PHASECHK.TRANS64.TRYWAIT P1, [R3+URZ], R0 ;  /* 0x00000000030075a7 */ /* 0x000f24000802017f */
[----:B----4-:R-:W-:Y:S05]  /*1510*/  @!P1 BRA `(.L_x_21) ;  /* 0x000000ac00f09947 */ /* 0x010fea0003800000 */
.L_x_20:
[----:B------:R-:W-:-:S04]  /*1520*/  UISETP.LT.AND UP0, UPT, UR40, 0x1, UPT ;  /* 0x000000012800788c */ /* 0x000fc8000bf01270 */
[----:B------:R-:W-:-:S06]  /*1530*/  USEL UR4, UR40, 0x1, UP0 ;  /* 0x0000000128047887 */ /* 0x000fcc0008000000 */
[----:B---34-:R-:W-:Y:S01]  /*1540*/  IMAD.U32 R0, RZ, RZ, UR4 ;  /* 0x00000004ff007e24 */ /* 0x018fe2000f8e00ff */
[----:B------:R-:W-:Y:S05]  /*1550*/  WARPSYNC.ALL ;  /* 0x0000000000007948 */ /* 0x000fea0003800000 */
[----:B------:R-:W-:-:S04]  /*1560*/  IADD3 R0, -R0, UR40, RZ ;  /* 0x0000002800007c10 */ /* 0x000fc8000fffe1ff */
[----:B------:R-:W-:Y:S02]  /*1570*/  ISETP.GE.AND P1, PT, R0, 0x1, PT ;  /* 0x000000010000780c */ /* 0x000fe40003f26270 */
[----:B------:R-:W-:Y:S01]  /*1580*/  R2UR UR4, R6 ;  /* 0x00000000060472ca */ /* 0x000fe200000e0000 */
[----:B------:R-:W-:Y:S01]  /*1590*/  WARPGROUP.ARRIVE ;  /* 0x00000000000079c5 */ /* 0x000fe20000000000 */
[----:B------:R-:W-:Y:S01]  /*15a0*/  UMOV UR9, 0x40000040 ;  /* 0x4000004000097882 */ /* 0x000fe20000000000 */
[----:B------:R-:W-:-:S10]  /*15b0*/  UMOV UR11, 0x40000040 ;  /* 0x40000040000b7882 */ /* 0x000fd40000000000 */
[----:B------:R-:W-:-:S04]  /*15c0*/  UIADD3 UR4, UR4, 0x20100, URZ ;  /* 0x0002010004047890 */ /* 0x000fc8000fffe03f */
[----:B------:R-:W-:-:S04]  /*15d0*/  USHF.R.U32.HI UR4, URZ, 0x4, UR4 ;  /* 0x000000043f047899 */ /* 0x000fc80008011604 */
[----:B------:R-:W-:Y:S02]  /*15e0*/  ULOP3.LUT UR5, UR4, 0x3fff, URZ, 0xc0, !UPT ;  /* 0x00003fff04057892 */ /* 0x000fe4000f8ec03f */
[----:B------:R-:W-:Y:S02]  /*15f0*/  ULOP3.LUT UR4, UR41, 0x10000, URZ, 0xfc, !UPT ;  /* 0x0001000029047892 */ /* 0x000fe4000f8efc3f */
[----:B------:R-:W-:Y:S02]  /*1600*/  ULOP3.LUT UR5, UR5, 0x10000, URZ, 0xfc, !UPT ;  /* 0x0001000005057892 */ /* 0x000fe4000f8efc3f */
[----:B------:R-:W-:Y:S02]  /*1610*/  ULEA UR6, UR39, UR4, 0xb ;  /* 0x0000000427067291 */ /* 0x000fe4000f8e583f */
[----:B------:R-:W-:-:S05]  /*1620*/  ULEA UR7, UR39, UR5, 0xa ;  /* 0x0000000527077291 */ /* 0x000fca000f8e503f */
[----:B------:R-:W-:Y:S02]  /*1630*/  UMOV UR8, UR6 ;  /* 0x0000000600087c82 */ /* 0x000fe40008000000 */
[----:B------:R-:W-:Y:S02]  /*1640*/  UMOV UR10, UR7 ;  /* 0x00000007000a7c82 */ /* 0x000fe40008000000 */
[----:B------:R-:W-:Y:S01]  /*1650*/  HGMMA.64x128x16.F32.BF16 R88, gdesc[UR8], RZ, !UPT, gsb0 ;  /* 0x01e00000085879f0 */ /* 0x000fe2000c0018ff */
[----:B------:R-:W-:Y:S01]  /*1660*/  UIADD3 UR8, UR6, 0x400, URZ ;  /* 0x0000040006087890 */ /* 0x000fe2000fffe03f */
[----:B------:R-:W-:Y:S01]  /*1670*/  UMOV UR9, 0x40000040 ;  /* 0x4000004000097882 */ /* 0x000fe20000000000 */
[----:B------:R-:W-:Y:S02]  /*1680*/  WARPGROUP.DEPBAR.LE gsb0, 0x0 ;  /* 0x00008000000079c5 */ /* 0x000fe40000010000 */
[----:B------:R-:W-:-:S07]  /*1690*/  WARPGROUP.ARRIVE ;  /* 0x00000000000079c5 */ /* 0x000fce0000000000 */
[----:B------:R-:W-:Y:S01]  /*16a0*/  HGMMA.64x128x16.F32.BF16 R24, gdesc[UR8], RZ, !UPT, gsb0 ;  /* 0x01e00000081879f0 */ /* 0x000fe2000c0018ff */
[----:B------:R-:W-:Y:S02]  /*16b0*/  UIADD3 UR8, UR6, 0x2, URZ ;  /* 0x0000000206087890 */ /* 0x000fe4000fffe03f */
[----:B------:R-:W-:Y:S01]  /*16c0*/  UIADD3 UR10, UR7, 0x2, URZ ;  /* 0x00000002070a7890 */ /* 0x000fe2000fffe03f */
[----:B------:R-:W-:Y:S01]  /*16d0*/  UMOV UR9, 0x40000040 ;  /* 0x4000004000097882 */ /* 0x000fe20000000000 */
[----:B------:R-:W-:Y:S01]  /*16e0*/  UMOV UR11, 0x40000040 ;  /* 0x40000040000b7882 */ /* 0x000fe20000000000 */
[----:B------:R-:W-:Y:S02]  /*16f0*/  WARPGROUP.DEPBAR.LE gsb0, 0x0 ;  /* 0x00008000000079c5 */ /* 0x000fe40000010000 */
[----:B------:R-:W-:-:S06]  /*1700*/  WARPGROUP.ARRIVE ;  /* 0x00000000000079c5 */ /* 0x000fcc0000000000 */
[----:B------:R-:W-:Y:S01]  /*1710*/  HGMMA.64x128x16.F32.BF16 R88, gdesc[UR8], R88, gsb0 ;  /* 0x01e00000085879f0 */ /* 0x000fe20008001858 */
[----:B------:R-:W-:Y:S01]  /*1720*/  UIADD3 UR8, UR6, 0x402, URZ ;  /* 0x0000040206087890 */ /* 0x000fe2000fffe03f */
[----:B------:R-:W-:Y:S01]  /*1730*/  UMOV UR9, 0x40000040 ;  /* 0x4000004000097882 */ /* 0x000fe20000000000 */
[----:B------:R-:W-:Y:S02]  /*1740*/  WARPGROUP.DEPBAR.LE gsb0, 0x0 ;  /* 0x00008000000079c5 */ /* 0x000fe40000010000 */
[----:B------:R-:W-:-:S07]  /*1750*/  WARPGROUP.ARRIVE ;  /* 0x00000000000079c5 */ /* 0x000fce0000000000 */
[----:B------:R-:W-:Y:S01]  /*1760*/  HGMMA.64x128x16.F32.BF16 R24, gdesc[UR8], R24, gsb0 ;  /* 0x01e00000081879f0 */ /* 0x000fe20008001818 */
        /* <DEDUP_REMOVED lines=23> */
[----:B------:R-:W-:Y:S03]  /*18e0*/  HGMMA.64x128x16.F32.BF16 R24, gdesc[UR8], R24, gsb0 ;  /* 0x01e00000081879f0 */ /* 0x000fe60008001818 */
[----:B------:R-:W-:Y:S02]  /*18f0*/  WARPGROUP.DEPBAR.LE gsb0, 0x0 ;  /* 0x00008000000079c5 */ /* 0x000fe40000010000 */
[----:B------:R-:W-:Y:S05]  /*1900*/  @!P1 BRA `(.L_x_22) ;  /* 0x0000000400749947 */ /* 0x000fea0003800000 */
[----:B------:R-:W-:Y:S02]  /*1910*/  UIADD3 UR6, UR39, 0x1, URZ ;  /* 0x0000000127067890 */ /* 0x000fe4000fffe03f */
[----:B------:R-:W-:Y:S02]  /*1920*/  IMAD.U32 R3, RZ, RZ, UR39 ;  /* 0x00000027ff037e24 */ /* 0x000fe4000f8e00ff */
[----:B------:R-:W-:-:S04]  /*1930*/  UISETP.NE.AND UP0, UPT, UR6, 0x4, UPT ;  /* 0x000000040600788c */ /* 0x000fc8000bf05270 */
[----:B------:R-:W-:Y:S02]  /*1940*/  USEL UR7, URZ, 0x1, UP0 ;  /* 0x000000013f077887 */ /* 0x000fe40008000000 */
[----:B------:R-:W-:Y:S02]  /*1950*/  USEL UR6, UR6, URZ, UP0 ;  /* 0x0000003f06067287 */ /* 0x000fe40008000000 */
[----:B------:R-:W-:-:S06]  /*1960*/  ULOP3.LUT UR7, UR38, UR7, URZ, 0x3c, !UPT ;  /* 0x0000000726077292 */ /* 0x000fcc000f8e3c3f */
[----:B------:R-:W-:-:S07]  /*1970*/  IMAD.U32 R7, RZ, RZ, UR7 ;  /* 0x00000007ff077e24 */ /* 0x000fce000f8e00ff */
.L_x_29:
[----:B------:R-:W-:Y:S05]  /*1980*/  @!P0 BRA `(.L_x_23) ;  /* 0x0000000000048947 */ /* 0x000fea0003800000 */
[----:B------:R-:W-:Y:S01]  /*1990*/  BPT.TRAP 0x1 ;  /* 0x000000040000795c */ /* 0x000fe20000300000 */
.L_x_23:
[----:B------:R-:W3:Y:S01]  /*19a0*/  S2UR UR8, SR_CgaCtaId ;  /* 0x00000000000879c3 */ /* 0x000ee20000008800 */
[----:B------:R-:W-:Y:S01]  /*19b0*/  UMOV UR7, 0x400 ;  /* 0x0000040000077882 */ /* 0x000fe20000000000 */
[----:B01----:R-:W-:Y:S01]  /*19c0*/  IMAD.U32 R5, RZ, RZ, UR6 ;  /* 0x00000006ff057e24 */ /* 0x003fe2000f8e00ff */
[----:B------:R-:W-:Y:S01]  /*19d0*/  SHF.L.U32 R4, R7, 0x1f, RZ ;  /* 0x0000001f07047819 */ /* 0x000fe200000006ff */
[----:B---3--:R-:W-:-:S06]  /*19e0*/  ULEA UR7, UR8, UR7, 0x18 ;  /* 0x0000000708077291 */ /* 0x008fcc000f8ec03f */
[----:B------:R-:W-:-:S04]  /*19f0*/  IMAD.U32 R6, RZ, RZ, UR7 ;  /* 0x00000007ff067e24 */ /* 0x000fc8000f8e00ff */
[----:B------:R-:W-:-:S04]  /*1a00*/  IMAD R5, R5, 0x8, R6 ;  /* 0x0000000805057824 */ /* 0x000fc800078e0206 */
[----:B------:R0:W1:Y:S01]  /*1a10*/  SYNCS.PHASECHK.TRANS64.TRYWAIT P1, [R5+URZ], R4 ;  /* 0x00000004050075a7 */ /* 0x000062000802017f */
[----:B------:R-:W-:Y:S05]  /*1a20*/  @!P0 BRA `(.L_x_24) ;  /* 0x0000000000048947 */ /* 0x000fea0003800000 */
[----:B------:R-:W-:Y:S01]  /*1a30*/  BPT.TRAP 0x1 ;  /* 0x000000040000795c */ /* 0x000fe20000300000 */
.L_x_24:
[----:B-1----:R-:W-:Y:S05]  /*1a40*/  @P1 BRA `(.L_x_25) ;  /* 0x0000000000081947 */ /* 0x002fea0003800000 */
[----:B------:R-:W1:Y:S02]  /*1a50*/  SYNCS.PHASECHK.TRANS64.TRYWAIT P1, [R5+URZ], R4 ;  /* 0x00000004050075a7 */ /* 0x000e64000802017f */
[----:B-1----:R-:W-:Y:S05]  /*1a60*/  @!P1 BRA `(.L_x_26) ;  /* 0x000000a800b09947 */ /* 0x002fea0003800000 */
.L_x_25:
[----:B------:R-:W-:Y:S01]  /*1a70*/  ULEA UR7, UR6, UR4, 0xb ;  /* 0x0000000406077291 */ /* 0x000fe2000f8e583f */
[----:B------:R-:W-:Y:S01]  /*1a80*/  WARPGROUP.ARRIVE ;  /* 0x00000000000079c5 */ /* 0x000fe20000000000 */
[----:B------:R-:W-:Y:S01]  /*1a90*/  ULEA UR12, UR6, UR5, 0xa ;  /* 0x00000005060c7291 */ /* 0x000fe2000f8e503f */
[----:B------:R-:W-:Y:S01]  /*1aa0*/  UMOV UR9, 0x40000040 ;  /* 0x4000004000097882 */ /* 0x000fe20000000000 */
[----:B------:R-:W-:-:S03]  /*1ab0*/  UMOV UR11, 0x40000040 ;  /* 0x40000040000b7882 */ /* 0x000fc60000000000 */
[----:B------:R-:W-:Y:S02]  /*1ac0*/  UMOV UR8, UR7 ;  /* 0x0000000700087c82 */ /* 0x000fe40008000000 */
[----:B------:R-:W-:Y:S02]  /*1ad0*/  UMOV UR10, UR12 ;  /* 0x0000000c000a7c82 */ /* 0x000fe40008000000 */
        /* <DEDUP_REMOVED lines=44> */
[----:B------:R-:W-:Y:S01]  /*1da0*/  BPT.TRAP 0x1 ;  /* 0x000000040000795c */ /* 0x000fe20000300000 */
.L_x_27:
[----:B------:R-:W-:-:S13]  /*1db0*/  ISETP.NE.AND P1, PT, R22, RZ, PT ;  /* 0x000000ff1600720c */ /* 0x000fda0003f25270 */
[----:B01----:R-:W-:-:S05]  /*1dc0*/  @P1 IMAD R4, R3, 0x8, R6 ;  /* 0x0000000803041824 */ /* 0x003fca00078e0206 */
[----:B------:R-:W-:-:S04]  /*1dd0*/  @P1 IADD3 R5, R4, 0x20, RZ ;  /* 0x0000002004051810 */ /* 0x000fc80007ffe0ff */
[----:B------:R-:W-:-:S04]  /*1de0*/  @P1 PRMT R5, R152, 0x654, R5 ;  /* 0x0000065498051816 */ /* 0x000fc80000000005 */
[----:B------:R0:W-:Y:S01]  /*1df0*/  @P1 SYNCS.ARRIVE.TRANS64.RED.A1T0 RZ, [R5+URZ], RZ ;  /* 0x000000ff05ff19a7 */ /* 0x0001e2000810043f */
[----:B------:R-:W-:-:S13]  /*1e00*/  ISETP.GT.U32.AND P1, PT, R19, 0x1, PT ;  /* 0x000000011300780c */ /* 0x000fda0003f24070 */
[----:B0-----:R-:W-:Y:S05]  /*1e10*/  @P1 BRA `(.L_x_28) ;  /* 0x0000000000041947 */ /* 0x001fea0003800000 */
[----:B------:R-:W-:Y:S01]  /*1e20*/  BPT.TRAP 0x1 ;  /* 0x000000040000795c */ /* 0x000fe20000300000 */
.L_x_28:
[----:B------:R-:W-:Y:S01]  /*1e30*/  UIADD3 UR6, UR6, 0x1, URZ ;  /* 0x0000000106067890 */ /* 0x000fe2000fffe03f */
[C---:B------:R-:W-:Y:S01]  /*1e40*/  ISETP.GT.AND P2, PT, R0.reuse, 0x1, PT ;  /* 0x000000010000780c */ /* 0x040fe20003f44270 */
[----:B------:R-:W-:Y:S02]  /*1e50*/  VIADD R3, R3, 0x1 ;  /* 0x0000000103037836 */ /* 0x000fe40000000000 */
[----:B------:R-:W-:Y:S01]  /*1e60*/  UISETP.NE.AND UP0, UPT, UR6, 0x4, UPT ;  /* 0x000000040600788c */ /* 0x000fe2000bf05270 */
[----:B------:R-:W-:Y:S02]  /*1e70*/  VIADD R0, R0, 0xffffffff ;  /* 0xffffffff00007836 */ /* 0x000fe40000000000 */
[C---:B------:R-:W-:Y:S01]  /*1e80*/  ISETP.NE.AND P1, PT, R3.reuse, 0x4, PT ;  /* 0x000000040300780c */ /* 0x040fe20003f25270 */
[----:B------:R-:W-:Y:S02]  /*1e90*/  USEL UR7, URZ, 0x1, UP0 ;  /* 0x000000013f077887 */ /* 0x000fe40008000000 */
[----:B------:R-:W-:Y:S01]  /*1ea0*/  USEL UR6, UR6, URZ, UP0 ;  /* 0x0000003f06067287 */ /* 0x000fe20008000000 */
[----:B------:R-:W-:-:S03]  /*1eb0*/  SEL R3, R3, RZ, P1 ;  /* 0x000000ff03037207 */ /* 0x000fc60000800000 */
[----:B------:R-:W-:Y:S01]  /*1ec0*/  LOP3.LUT R7, R7, UR7, RZ, 0x3c, !PT ;  /* 0x0000000707077c12 */ /* 0x000fe2000f8e3cff */
[----:B------:R-:W-:Y:S07]  /*1ed0*/  @P2 BRA `(.L_x_29) ;  /* 0xfffffff800a82947 */ /* 0x000fee000383ffff */
.L_x_22:
[----:B------:R-:W3:Y:S02]  /*1ee0*/  LDC R0, c[0x0][0x28c] ;  /* 0x0000a300ff007b82 */ /* 0x000ee40000000800 */
[----:B---3--:R-:W-:-:S13]  /*1ef0*/  ISETP.GE.AND P1, PT, R0, 0x1, PT ;  /* 0x000000010000780c */ /* 0x008fda0003f26270 */
[----:B------:R-:W-:Y:S05]  /*1f00*/  @!P1 BRA `(.L_x_30) ;  /* 0x0000000000409947 */ /* 0x000fea0003800000 */
[----:B------:R-:W-:Y:S05]  /*1f10*/  @!P0 BRA `(.L_x_31) ;  /* 0x0000000000048947 */ /* 0x000fea0003800000 */
[----:B------:R-:W-:Y:S01]  /*1f20*/  BPT.TRAP 0x1 ;  /* 0x000000040000795c */ /* 0x000fe20000300000 */
.L_x_31:
[----:B------:R-:W-:Y:S01]  /*1f30*/  ISETP.NE.AND P0, PT, R22, RZ, PT ;  /* 0x000000ff1600720c */ /* 0x000fe20003f05270 */
[----:B------:R-:W-:-:S12]  /*1f40*/  UISETP.LT.AND UP1, UPT, UR40, 0x1, UPT ;  /* 0x000000012800788c */ /* 0x000fd8000bf21270 */
[----:B------:R-:W-:-:S05]  /*1f50*/  VOTEU.ANY UP0, P0 ;  /* 0x00000000003f7886 */ /* 0x000fca0000000100 */
[----:B------:R-:W-:-:S04]  /*1f60*/  @UP0 USEL UR4, UR40, 0x1, UP1 ;  /* 0x0000000128040887 */ /* 0x000fc80008800000 */
[----:B------:R-:W-:-:S06]  /*1f70*/  @UP0 UIADD3 UR4, UR39, UR40, -UR4 ;  /* 0x0000002827040290 */ /* 0x000fcc000fffe804 */
[----:B------:R-:W-:-:S04]  /*1f80*/  IMAD.U32 R0, RZ, RZ, UR4 ;  /* 0x00000004ff007e24 */ /* 0x000fc8000f8e00ff */
[----:B------:R-:W-:-:S05]  /*1f90*/  @P0 IMAD.SHL.U32 R0, R0, 0x8, RZ ;  /* 0x0000000800000824 */ /* 0x000fca00078e00ff */
[----:B------:R-:W-:-:S04]  /*1fa0*/  @P0 LOP3.LUT R0, R0, 0x18, RZ, 0xc0, !PT ;  /* 0x0000001800000812 */ /* 0x000fc800078ec0ff */
[----:B------:R-:W-:-:S04]  /*1fb0*/  @P0 IADD3 R3, R6, 0x20, R0 ;  /* 0x0000002006030810 */ /* 0x000fc80007ffe000 */
[----:B------:R-:W-:-:S04]  /*1fc0*/  @P0 PRMT R3, R152, 0x654, R3 ;  /* 0x0000065498030816 */ /* 0x000fc80000000003 */
[----:B------:R3:W-:Y:S01]  /*1fd0*/  @P0 SYNCS.ARRIVE.TRANS64.RED.A1T0 RZ, [R3+URZ], RZ ;  /* 0x000000ff03ff09a7 */ /* 0x0007e2000810043f */
[----:B------:R-:W-:-:S13]  /*1fe0*/  ISETP.GT.U32.AND P0, PT, R19, 0x1, PT ;  /* 0x000000011300780c */ /* 0x000fda0003f04070 */
[----:B---3--:R-:W-:Y:S05]  /*1ff0*/  @P0 BRA `(.L_x_30) ;  /* 0x0000000000040947 */ /* 0x008fea0003800000 */
[----:B------:R-:W-:Y:S01]  /*2000*/  BPT.TRAP 0x1 ;  /* 0x000000040000795c */ /* 0x000fe20000300000 */
.L_x_30:
[----:B------:R-:W3:Y:S01]  /*2010*/  LDC R6, c[0x0][0x288] ;  /* 0x0000a200ff067b82 */ /* 0x000ee20000000800 */
[--C-:B------:R-:W-:Y:S01]  /*2020*/  SHF.R.U32.HI R0, RZ, 0x2, R18.reuse ;  /* 0x00000002ff007819 */ /* 0x100fe20000011612 */
[----:B------:R-:W-:Y:S01]  /*2030*/  UIADD3 UR39, UR40, UR39, URZ ;  /* 0x0000002728277290 */ /* 0x000fe2000fffe03f */
[----:B01----:R-:W-:Y:S01]  /*2040*/  SHF.R.U32.HI R5, RZ, 0x7, R18 ;  /* 0x00000007ff057819 */ /* 0x003fe20000011612 */
[----:B------:R-:W-:Y:S01]  /*2050*/  IMAD.SHL.U32 R13, R154, 0x80, RZ ;  /* 0x000000809a0d7824 */ /* 0x000fe200078e00ff */
[----:B------:R-:W-:Y:S01]  /*2060*/  LOP3.LUT R3, R0, 0x7, RZ, 0xc0, !PT ;  /* 0x0000000700037812 */ /* 0x000fe200078ec0ff */
[----:B------:R-:W-:Y:S01]  /*2070*/  USHF.R.U32.HI UR4, URZ, 0x2, UR39 ;  /* 0x000000023f047899 */ /* 0x000fe20008011627 */
[----:B------:R-:W-:Y:S01]  /*2080*/  LOP3.LUT R4, R18, 0x60, RZ, 0xc0, !PT ;  /* 0x0000006012047812 */ /* 0x000fe200078ec0ff */
[----:B------:R-:W-:Y:S01]  /*2090*/  ULDC UR8, c[0x0][0x284] ;  /* 0x0000a10000087ab9 */ /* 0x000fe20000000800 */
[----:B------:R-:W-:Y:S01]  /*20a0*/  LOP3.LUT R0, R5, 0x1, RZ, 0xc0, !PT ;  /* 0x0000000105007812 */ /* 0x000fe200078ec0ff */
[----:B------:R-:W-:Y:S01]  /*20b0*/  ULOP3.LUT UR4, UR4, 0x1, URZ, 0xc0, !UPT ;  /* 0x0000000104047892 */ /* 0x000fe2000f8ec03f */
[----:B------:R-:W-:Y:S01]  /*20c0*/  SHF.R.U32.HI R10, RZ, 0x1, R4 ;  /* 0x00000001ff0a7819 */ /* 0x000fe20000011604 */
[----:B------:R-:W-:Y:S01]  /*20d0*/  UISETP.GT.U32.AND UP1, UPT, UR39, 0x3, UPT ;  /* 0x000000032700788c */ /* 0x000fe2000bf24070 */
[----:B------:R-:W-:Y:S01]  /*20e0*/  SHF.R.S32.HI R21, RZ, 0x1f, R23 ;  /* 0x0000001fff157819 */ /* 0x000fe20000011417 */
[----:B------:R-:W-:Y:S01]  /*20f0*/  IMAD.SHL.U32 R4, R0, 0x40, RZ ;  /* 0x0000004000047824 */ /* 0x000fe200078e00ff */
[--C-:B------:R-:W-:Y:S01]  /*2100*/  IADD3 R5, RZ, -R10, -R3.reuse ;  /* 0x8000000aff057210 */ /* 0x100fe20007ffe803 */
[----:B------:R-:W-:Y:S01]  /*2110*/  UISETP.NE.U32.AND UP0, UPT, UR4, 0x1, UPT ;  /* 0x000000010400788c */ /* 0x000fe2000bf05070 */
[----:B------:R-:W-:Y:S01]  /*2120*/  IMAD.WIDE R8, R153, 0x100, RZ ;  /* 0x0000010099087825 */ /* 0x000fe200078e02ff */
[----:B------:R-:W-:Y:S01]  /*2130*/  ULDC.64 UR6, c[0x0][0x5d0] ;  /* 0x0001740000067ab9 */ /* 0x000fe20000000a00 */
[----:B--2---:R-:W-:Y:S01]  /*2140*/  LOP3.LUT R157, R4, 0x40, R3, 0xe2, !PT ;  /* 0x00000040049d7812 */ /* 0x004fe200078ee203 */
[----:B------:R-:W-:Y:S01]  /*2150*/  UISETP.LT.U32.AND UP1, UPT, UR40, 0x4, UP1 ;  /* 0x000000042800788c */ /* 0x000fe20008f21070 */
[----:B------:R-:W-:Y:S01]  /*2160*/  LOP3.LUT R3, R18, 0x3, RZ, 0xc0, !PT ;  /* 0x0000000312037812 */ /* 0x000fe200078ec0ff */
[----:B------:R-:W-:Y:S01]  /*2170*/  UISETP.GT.U32.AND UP0, UPT, UR40, 0x3, !UP0 ;  /* 0x000000032800788c */ /* 0x000fe2000c704070 */
[----:B------:R-:W-:Y:S01]  /*2180*/  IMAD R4, R21, UR6, RZ ;  /* 0x0000000615047c24 */ /* 0x000fe2000f8e02ff */
[----:B---3--:R-:W-:Y:S01]  /*2190*/  ISETP.GE.AND P0, PT, R13, R6, PT ;  /* 0x000000060d00720c */ /* 0x008fe20003f06270 */
[----:B------:R-:W-:Y:S01]  /*21a0*/  IMAD R0, R0, -0x40, R5 ;  /* 0xffffffc000007824 */ /* 0x000fe200078e0205 */
[----:B------:R-:W-:Y:S01]  /*21b0*/  USEL UR5, URZ, 0x1, !UP1 ;  /* 0x000000013f057887 */ /* 0x000fe2000c800000 */
[----:B------:R-:W-:Y:S01]  /*21c0*/  IMAD R12, R3, -0x2, R6 ;  /* 0xfffffffe030c7824 */ /* 0x000fe200078e0206 */
[----:B------:R-:W-:Y:S01]  /*21d0*/  USEL UR4, URZ, 0x1, !UP0 ;  /* 0x000000013f047887 */ /* 0x000fe2000c000000 */
[----:B------:R-:W-:Y:S01]  /*21e0*/  IMAD.SHL.U32 R3, R153, 0x100, RZ ;  /* 0x0000010099037824 */ /* 0x000fe200078e00ff */
[----:B------:R-:W-:Y:S01]  /*21f0*/  ULOP3.LUT UR39, UR39, 0x3, URZ, 0xc0, !UPT ;  /* 0x0000000327277892 */ /* 0x000fe2000f8ec03f */
[----:B------:R-:W-:Y:S01]  /*2200*/  IMAD.SHL.U32 R6, R18, 0x2, RZ ;  /* 0x0000000212067824 */ /* 0x000fe200078e00ff */
[----:B------:R-:W-:Y:S01]  /*2210*/  ULOP3.LUT UR38, UR4, UR38, UR5, 0x96, !UPT ;  /* 0x0000002604267292 */ /* 0x000fe2000f8e9605 */
[----:B------:R-:W-:Y:S01]  /*2220*/  IMAD R11, R23, UR7, R4 ;  /* 0x00000007170b7c24 */ /* 0x000fe2000f8e0204 */
[----:B------:R-:W-:Y:S01]  /*2230*/  ISETP.GE.OR P0, PT, R3, UR8, P0 ;  /* 0x0000000803007c0c */ /* 0x000fe20008706670 */
[----:B------:R-:W-:Y:S01]  /*2240*/  IMAD.MOV.U32 R153, RZ, RZ, -0x1 ;  /* 0xffffffffff997424 */ /* 0x000fe200078e00ff */
[----:B------:R-:W-:-:S02]  /*2250*/  LOP3.LUT R6, R13, 0x6, R6, 0xf8, !PT ;  /* 0x000000060d067812 */ /* 0x000fc400078ef806 */
[----:B------:R-:W-:Y:S01]  /*2260*/  IADD3 R3, -R3, UR8, R0 ;  /* 0x0000000803037c10 */ /* 0x000fe2000fffe100 */
[----:B------:R-:W-:Y:S01]  /*2270*/  IMAD.IADD R0, R12, 0x1, -R13 ;  /* 0x000000010c007824 */ /* 0x000fe200078e0a0d */
[----:B------:R-:W-:Y:S02]  /*2280*/  SHF.R.S32.HI R7, RZ, 0x1f, R6 ;  /* 0x0000001fff077819 */ /* 0x000fe40000011406 */
[----:B------:R-:W-:Y:S01]  /*2290*/  LOP3.LUT R157, R8, R157, R10, 0xfe, !PT ;  /* 0x0000009d089d7212 */ /* 0x000fe200078efe0a */
[----:B------:R-:W-:-:S04]  /*22a0*/  IMAD.WIDE.U32 R4, R23, UR6, R6 ;  /* 0x0000000617047c25 */ /* 0x000fc8000f8e0006 */
[----:B------:R-:W-:Y:S01]  /*22b0*/  IMAD.IADD R11, R5, 0x1, R11 ;  /* 0x00000001050b7824 */ /* 0x000fe200078e020b */
[----:B------:R-:W-:Y:S01]  /*22c0*/  MOV R10, R4 ;  /* 0x00000004000a7202 */ /* 0x000fe20000000f00 */
[----:B------:R-:W-:Y:S06]  /*22d0*/  @P0 BRA `(.L_x_32) ;  /* 0x0000008400680947 */ /* 0x000fec0003800000 */
[----:B------:R-:W0:Y:S01]  /*22e0*/  LDC.64 R4, c[0x0][0x5c8] ;  /* 0x00017200ff047b82 */ /* 0x000e220000000a00 */
[----:B-----5:R-:W-:Y:S01]  /*22f0*/  FSETP.NEU.AND P0, PT, R156, RZ, PT ;  /* 0x000000ff9c00720b */ /* 0x020fe20003f0d000 */
[----:B------:R-:W-:Y:S01]  /*2300*/  BSSY B0, `(.L_x_32) ;  /* 0x0000857000007945 */ /* 0x000fe20003800000 */
[----:B------:R-:W-:-:S04]  /*2310*/  ISETP.GT.AND P3, PT, R3, RZ, PT ;  /* 0x000000ff0300720c */ /* 0x000fc80003f64270 */
[----:B------:R-:W-:Y:S01]  /*2320*/  ISETP.GT.AND P1, PT, R0, RZ, P3 ;  /* 0x000000ff0000720c */ /* 0x000fe20001f24270 */
[-C--:B0-----:R-:W-:Y:S02]  /*2330*/  IMAD R12, R9, R4.reuse, RZ ;  /* 0x00000004090c7224 */ /* 0x081fe400078e02ff */
[----:B------:R-:W-:-:S04]  /*2340*/  IMAD.WIDE.U32 R168, R157, R4, R10 ;  /* 0x000000049da87225 */ /* 0x000fc800078e000a */
[----:B------:R-:W-:-:S04]  /*2350*/  IMAD R11, R157, R5, R12 ;  /* 0x000000059d0b7224 */ /* 0x000fc800078e020c */
[----:B------:R-:W-:Y:S01]  /*2360*/  IMAD.IADD R167, R169, 0x1, R11 ;  /* 0x00000001a9a77824 */ /* 0x000fe200078e020b */
[----:B------:R-:W-:Y:S06]  /*2370*/  @!P0 BRA `(.L_x_33) ;  /* 0x0000006000088947 */ /* 0x000fec0003800000 */
[----:B------:R-:W0:Y:S01]  /*2380*/  LDC.64 R12, c[0x0][0x5b8] ;  /* 0x00016e00ff0c7b82 */ /* 0x000e220000000a00 */
[----:B------:R-:W-:-:S07]  /*2390*/  ULDC.64 UR4, c[0x0][0x5c0] ;  /* 0x0001700000047ab9 */ /* 0x000fce0000000a00 */
[----:B------:R-:W1:Y:S08]  /*23a0*/  LDC.64 R14, c[0x0][0x5b0] ;  /* 0x00016c00ff0e7b82 */ /* 0x000e700000000a00 */
[----:B------:R-:W2:Y:S01]  /*23b0*/  LDC.64 R10, c[0x0][0x5a8] ;  /* 0x00016a00ff0a7b82 */ /* 0x000ea20000000a00 */
[----:B0-----:R-:W-:-:S04]  /*23c0*/  IMAD R20, R21, R12, RZ ;  /* 0x0000000c15147224 */ /* 0x001fc800078e02ff */
[C---:B------:R-:W-:Y:S02]  /*23d0*/  IMAD R13, R23.reuse, R13, R20 ;  /* 0x0000000d170d7224 */ /* 0x040fe400078e0214 */
[----:B------:R-:W-:-:S04]  /*23e0*/  IMAD.WIDE.U32 R20, R23, R12, R6 ;  /* 0x0000000c17147225 */ /* 0x000fc800078e0006 */
[-C--:B-1----:R-:W-:Y:S02]  /*23f0*/  IMAD R154, R9, R14.reuse, RZ ;  /* 0x0000000e099a7224 */ /* 0x082fe400078e02ff */
[----:B------:R-:W-:Y:S02]  /*2400*/  IMAD.IADD R159, R21, 0x1, R13 ;  /* 0x00000001159f7824 */ /* 0x000fe400078e020d */
[----:B------:R-:W-:Y:S02]  /*2410*/  IMAD.MOV.U32 R158, RZ, RZ, R20 ;  /* 0x000000ffff9e7224 */ /* 0x000fe400078e0014 */
[C---:B------:R-:W-:Y:S02]  /*2420*/  IMAD R169, R157.reuse, R15, R154 ;  /* 0x0000000f9da97224 */ /* 0x040fe400078e029a */
[----:B------:R-:W-:-:S04]  /*2430*/  IMAD.WIDE.U32 R160, R157, R14, R158 ;  /* 0x0000000e9da07225 */ /* 0x000fc800078e009e */
[----:B------:R-:W-:Y:S01]  /*2440*/  IMAD.IADD R154, R161, 0x1, R169 ;  /* 0x00000001a19a7824 */ /* 0x000fe200078e02a9 */
[----:B--2---:R-:W-:-:S04]  /*2450*/  LEA R162, P0, R160, R10, 0x1 ;  /* 0x0000000aa0a27211 */ /* 0x004fc800078008ff */
[----:B------:R-:W-:-:S05]  /*2460*/  LEA.HI.X R163, R160, R11, R154, 0x1, P0 ;  /* 0x0000000ba0a37211 */ /* 0x000fca00000f0c9a */
[----:B------:R-:W2:Y:S01]  /*2470*/  @P1 LDG.E.LTC128B.U16 R154, desc[UR36][R162.64] ;  /* 0x00000024a29a1981 */ /* 0x000ea2000c1e1520 */
[----:B------:R-:W-:Y:S01]  /*2480*/  IMAD.WIDE.U32 R164, R157, R14, R6 ;  /* 0x0000000e9da47225 */ /* 0x000fe200078e0006 */
[----:B------:R-:W-:Y:S01]  /*2490*/  ISETP.GT.AND P2, PT, R0, 0x1, P3 ;  /* 0x000000010000780c */ /* 0x000fe20001f44270 */
[----:B------:R-:W-:Y:S01]  /*24a0*/  BSSY B1, `(.L_x_34) ;  /* 0x0000012000017945 */ /* 0x000fe20003800000 */
[----:B------:R-:W-:Y:S01]  /*24b0*/  LEA R160, P0, R168, UR4, 0x1 ;  /* 0x00000004a8a07c11 */ /* 0x000fe2000f8008ff */
[----:B------:R-:W-:Y:S02]  /*24c0*/  IMAD.IADD R165, R169, 0x1, R165 ;  /* 0x00000001a9a57824 */ /* 0x000fe400078e02a5 */
[----:B------:R-:W-:-:S04]  /*24d0*/  IMAD.WIDE.U32 R164, R23, R12, R164 ;  /* 0x0000000c17a47225 */ /* 0x000fc800078e00a4 */
[----:B--2---:R-:W-:-:S04]  /*24e0*/  IMAD.U32 R161, R154, 0x10000, RZ ;  /* 0x000100009aa17824 */ /* 0x004fc800078e00ff */
[----:B------:R-:W-:-:S04]  /*24f0*/  FMUL R161, R161, R156 ;  /* 0x0000009ca1a17220 */ /* 0x000fc80000400000 */
[----:B------:R-:W-:Y:S01]  /*2500*/  FFMA R161, R88, R155, R161 ;  /* 0x0000009b58a17223 */ /* 0x000fe200000000a1 */
[----:B------:R-:W-:-:S04]  /*2510*/  IMAD.IADD R88, R13, 0x1, R165 ;  /* 0x000000010d587824 */ /* 0x000fc800078e02a5 */
[----:B------:R-:W-:Y:S02]  /*2520*/  F2FP.BF16.F32.PACK_AB R163, RZ, R161 ;  /* 0x000000a1ffa3723e */ /* 0x000fe400000010ff */
[----:B------:R-:W-:Y:S02]  /*2530*/  LEA.HI.X R161, R168, UR5, R167, 0x1, P0 ;  /* 0x00000005a8a17c11 */ /* 0x000fe400080f0ca7 */
[----:B------:R-:W-:Y:S02]  /*2540*/  PRMT R165, R163, 0x7610, R165 ;  /* 0x00007610a3a57816 */ /* 0x000fe400000000a5 */
[----:B------:R-:W-:-:S03]  /*2550*/  LEA R162, P0, R164, R10, 0x1 ;  /* 0x0000000aa4a27211 */ /* 0x000fc600078008ff */
[----:B------:R0:W-:Y:S01]  /*2560*/  @P1 STG.E.U16 desc[UR36][R160.64], R165 ;  /* 0x000000a5a0001986 */ /* 0x0001e2000c101524 */
[----:B------:R-:W-:Y:S01]  /*2570*/  LEA.HI.X R163, R164, R11, R88, 0x1, P0 ;  /* 0x0000000ba4a37211 */ /* 0x000fe200000f0c58 */
[C---:B------:R-:W-:Y:S01]  /*2580*/  IMAD.SHL.U32 R164, R14.reuse, 0x8, RZ ;  /* 0x000000080ea47824 */ /* 0x040fe200078e00ff */
[----:B0-----:R-:W-:Y:S01]  /*2590*/  SHF.L.U64.HI R165, R14, 0x3, R15 ;  /* 0x000000030ea57819 */ /* 0x001fe2000001020f */
[----:B------:R-:W-:Y:S06]  /*25a0*/  @!P2 BRA `(.L_x_35) ;  /* 0x000000000004a947 */ /* 0x000fec0003800000 */
[----:B------:R0:W5:Y:S02]  /*25b0*/  LDG.E.LTC128B.U16 R154, desc[UR36][R162.64+0x2] ;  /* 0x00000224a29a7981 */ /* 0x000164000c1e1520 */
.L_x_35:
[----:B------:R-:W-:Y:S05]  /*25c0*/  BSYNC B1 ;  /* 0x0000000000017941 */ /* 0x000fea0003800000 */
.L_x_34:
[----:B-----5:R-:W-:Y:S01]  /*25d0*/  IMAD.U32 R167, R154, 0x10000, RZ ;  /* 0x000100009aa77824 */ /* 0x020fe200078e00ff */
[----:B------:R-:W-:Y:S01]  /*25e0*/  ISETP.GT.AND P0, PT, R3, 0x8, PT ;  /* 0x000000080300780c */ /* 0x000fe20003f04270 */
[----:B------:R-:W-:-:S04]  /*25f0*/  IMAD.WIDE.U32 R172, R157, R14, R164 ;  /* 0x0000000e9dac7225 */ /* 0x000fc800078e00a4 */
[----:B------:R-:W-:Y:S01]  /*2600*/  FMUL R88, R167, R156 ;  /* 0x0000009ca7587220 */ /* 0x000fe20000400000 */
[----:B------:R-:W-:Y:S01]  /*2610*/  ISETP.GT.AND P1, PT, R0, RZ, P0 ;  /* 0x000000ff0000720c */ /* 0x000fe20000724270 */
[----:B------:R-:W-:Y:S01]  /*2620*/  IMAD.IADD R171, R169, 0x1, R173 ;  /* 0x00000001a9ab7824 */ /* 0x000fe200078e02ad */
[----:B------:R-:W-:Y:S01]  /*2630*/  IADD3 R167, P4, R20, R172, RZ ;  /* 0x000000ac14a77210 */ /* 0x000fe20007f9e0ff */
[----:B------:R-:W-:-:S04]  /*2640*/  FFMA R89, R89, R155, R88 ;  /* 0x0000009b59597223 */ /* 0x000fc80000000058 */
[----:B------:R-:W-:Y:S01]  /*2650*/  IMAD.X R168, R171, 0x1, R159, P4 ;  /* 0x00000001aba87824 */ /* 0x000fe200020e069f */
[C---:B------:R-:W-:Y:S02]  /*2660*/  LEA R88, P4, R167.reuse, R10, 0x1 ;  /* 0x0000000aa7587211 */ /* 0x040fe400078808ff */
[----:B------:R-:W-:Y:S02]  /*2670*/  F2FP.BF16.F32.PACK_AB R169, RZ, R89 ;  /* 0x00000059ffa9723e */ /* 0x000fe400000010ff */
[--C-:B------:R-:W-:Y:S02]  /*2680*/  LEA.HI.X R89, R167, R11, R168.reuse, 0x1, P4 ;  /* 0x0000000ba7597211 */ /* 0x100fe400020f0ca8 */
[----:B------:R-:W-:-:S05]  /*2690*/  PRMT R168, R169, 0x7610, R168 ;  /* 0x00007610a9a87816 */ /* 0x000fca00000000a8 */
[----:B------:R1:W-:Y:S04]  /*26a0*/  @P2 STG.E.U16 desc[UR36][R160.64+0x2], R168 ;  /* 0x000002a8a0002986 */ /* 0x0003e8000c101524 */
[----:B------:R2:W3:Y:S01]  /*26b0*/  @P1 LDG.E.LTC128B.U16 R154, desc[UR36][R88.64] ;  /* 0x00000024589a1981 */ /* 0x0004e2000c1e1520 */
[----:B------:R-:W-:Y:S01]  /*26c0*/  IMAD.SHL.U32 R167, R4, 0x10, RZ ;  /* 0x0000001004a77824 */ /* 0x000fe200078e00ff */
[----:B------:R-:W-:Y:S01]  /*26d0*/  IADD3 R172, P2, R6, R172, RZ ;  /* 0x000000ac06ac7210 */ /* 0x000fe20007f5e0ff */
[----:B------:R-:W-:Y:S03]  /*26e0*/  BSSY B1, `(.L_x_36) ;  /* 0x0000011000017945 */ /* 0x000fe60003800000 */
[----:B------:R-:W-:Y:S01]  /*26f0*/  IADD3 R170, P4, R167, R160, RZ ;  /* 0x000000a0a7aa7210 */ /* 0x000fe20007f9e0ff */
[----:B------:R-:W-:Y:S01]  /*2700*/  IMAD.X R173, R7, 0x1, R171, P2 ;  /* 0x0000000107ad7824 */ /* 0x000fe200010e06ab */
[----:B------:R-:W-:Y:S01]  /*2710*/  ISETP.GT.AND P2, PT, R0, 0x1, P0 ;  /* 0x000000010000780c */ /* 0x000fe20000744270 */
[----:B------:R-:W-:-:S04]  /*2720*/  IMAD.WIDE.U32 R172, R23, R12, R172 ;  /* 0x0000000c17ac7225 */ /* 0x000fc800078e00ac */
[----:B-1----:R-:W-:Y:S01]  /*2730*/  IMAD.IADD R168, R13, 0x1, R173 ;  /* 0x000000010da87824 */ /* 0x002fe200078e02ad */
[----:B--2---:R-:W-:-:S04]  /*2740*/  LEA R88, P5, R172, R10, 0x1 ;  /* 0x0000000aac587211 */ /* 0x004fc800078a08ff */
[----:B------:R-:W-:Y:S02]  /*2750*/  LEA.HI.X R89, R172, R11, R168, 0x1, P5 ;  /* 0x0000000bac597211 */ /* 0x000fe400028f0ca8 */
[----:B---3--:R-:W-:-:S05]  /*2760*/  SHF.L.U32 R169, R154, 0x10, RZ ;  /* 0x000000109aa97819 */ /* 0x008fca00000006ff */
[----:B------:R-:W-:-:S04]  /*2770*/  FMUL R169, R169, R156 ;  /* 0x0000009ca9a97220 */ /* 0x000fc80000400000 */
[----:B------:R-:W-:Y:S01]  /*2780*/  FFMA R90, R90, R155, R169 ;  /* 0x0000009b5a5a7223 */ /* 0x000fe200000000a9 */
[----:B------:R-:W-:-:S04]  /*2790*/  SHF.L.U64.HI R169, R4, 0x4, R5 ;  /* 0x0000000404a97819 */ /* 0x000fc80000010205 */
[----:B------:R-:W-:Y:S01]  /*27a0*/  F2FP.BF16.F32.PACK_AB R90, RZ, R90 ;  /* 0x0000005aff5a723e */ /* 0x000fe200000010ff */
[----:B------:R-:W-:-:S05]  /*27b0*/  IMAD.X R171, R169, 0x1, R161, P4 ;  /* 0x00000001a9ab7824 */ /* 0x000fca00020e06a1 */
[----:B------:R1:W-:Y:S01]  /*27c0*/  @P1 STG.E.U16 desc[UR36][R170.64], R90 ;  /* 0x0000005aaa001986 */ /* 0x0003e2000c101524 */
[----:B------:R-:W-:Y:S05]  /*27d0*/  @!P2 BRA `(.L_x_37) ;  /* 0x000000000004a947 */ /* 0x000fea0003800000 */
[----:B------:R2:W5:Y:S02]  /*27e0*/  LDG.E.LTC128B.U16 R154, desc[UR36][R88.64+0x2] ;  /* 0x00000224589a7981 */ /* 0x000564000c1e1520 */
.L_x_37:
[----:B------:R-:W-:Y:S05]  /*27f0*/  BSYNC B1 ;  /* 0x0000000000017941 */ /* 0x000fea0003800000 */
.L_x_36:
[----:B-----5:R-:W-:Y:S01]  /*2800*/  IMAD.U32 R173, R154, 0x10000, RZ ;  /* 0x000100009aad7824 */ /* 0x020fe200078e00ff */
[----:B------:R-:W-:Y:S01]  /*2810*/  ISETP.GT.AND P1, PT, R0, 0x8, P3 ;  /* 0x000000080000780c */ /* 0x000fe20001f24270 */
[----:B------:R-:W-:Y:S02]  /*2820*/  BSSY B1, `(.L_x_38) ;  /* 0x000000a000017945 */ /* 0x000fe40003800000 */
[----:B-1----:R-:W-:-:S04]  /*2830*/  FMUL R90, R173, R156 ;  /* 0x0000009cad5a7220 */ /* 0x002fc80000400000 */
[----:B------:R-:W-:Y:S01]  /*2840*/  FFMA R90, R91, R155, R90 ;  /* 0x0000009b5b5a7223 */ /* 0x000fe2000000005a */
[----:B------:R-:W-:-:S04]  /*2850*/  @P2 IMAD.MOV.U32 R91, RZ, RZ, R171 ;  /* 0x000000ffff5b2224 */ /* 0x000fc800078e00ab */
[----:B------:R-:W-:-:S04]  /*2860*/  F2FP.BF16.F32.PACK_AB R90, RZ, R90 ;  /* 0x0000005aff5a723e */ /* 0x000fc800000010ff */
[----:B------:R-:W-:Y:S01]  /*2870*/  PRMT R168, R90, 0x7610, R168 ;  /* 0x000076105aa87816 */ /* 0x000fe200000000a8 */
[----:B------:R-:W-:-:S05]  /*2880*/  @P2 IMAD.MOV.U32 R90, RZ, RZ, R170 ;  /* 0x000000ffff5a2224 */ /* 0x000fca00078e00aa */
[----:B------:R1:W-:Y:S01]  /*2890*/  @P2 STG.E.U16 desc[UR36][R90.64+0x2], R168 ;  /* 0x000002a85a002986 */ /* 0x0003e2000c101524 */
[----:B------:R-:W-:Y:S05]  /*28a0*/  @!P1 BRA `(.L_x_39) ;  /* 0x0000000000049947 */ /* 0x000fea0003800000 */
[----:B------:R3:W5:Y:S02]  /*28b0*/  LDG.E.LTC128B.U16 R154, desc[UR36][R162.64+0x10] ;  /* 0x00001024a29a7981 */ /* 0x000764000c1e1520 */
.L_x_39:
[----:B------:R-:W-:Y:S05]  /*28c0*/  BSYNC B1 ;  /* 0x0000000000017941 */ /* 0x000fea0003800000 */
.L_x_38:
[----:B-1---5:R-:W-:Y:S01]  /*28d0*/  IMAD.U32 R91, R154, 0x10000, RZ ;  /* 0x000100009a5b7824 */ /* 0x022fe200078e00ff */
[----:B------:R-:W-:Y:S01]  /*28e0*/  ISETP.GT.AND P2, PT, R0, 0x9, P3 ;  /* 0x000000090000780c */ /* 0x000fe20001f44270 */
[----:B------:R-:W-:Y:S01]  /*28f0*/  @P1 IMAD.MOV.U32 R90, RZ, RZ, R160 ;  /* 0x000000ffff5a1224 */ /* 0x000fe200078e00a0 */
[----:B------:R-:W-:Y:S01]  /*2900*/  BSSY B1, `(.L_x_40) ;  /* 0x0000009000017945 */ /* 0x000fe20003800000 */
[----:B------:R-:W-:-:S04]  /*2910*/  FMUL R91, R91, R156 ;  /* 0x0000009c5b5b7220 */ /* 0x000fc80000400000 */
[----:B------:R-:W-:-:S05]  /*2920*/  FFMA R91, R92, R155, R91 ;  /* 0x0000009b5c5b7223 */ /* 0x000fca000000005b */
[----:B------:R-:W-:-:S04]  /*2930*/  F2FP.BF16.F32.PACK_AB R91, RZ, R91 ;  /* 0x0000005bff5b723e */ /* 0x000fc800000010ff */
[----:B------:R-:W-:Y:S01]  /*2940*/  PRMT R92, R91, 0x7610, R92 ;  /* 0x000076105b5c7816 */ /* 0x000fe2000000005c */
[----:B------:R-:W-:-:S05]  /*2950*/  @P1 IMAD.MOV.U32 R91, RZ, RZ, R161 ;  /* 0x000000ffff5b1224 */ /* 0x000fca00078e00a1 */
[----:B------:R1:W-:Y:S01]  /*2960*/  @P1 STG.E.U16 desc[UR36][R90.64+0x10], R92 ;  /* 0x0000105c5a001986 */ /* 0x0003e2000c101524 */
[----:B------:R-:W-:Y:S05]  /*2970*/  @!P2 BRA `(.L_x_41) ;  /* 0x000000000004a947 */ /* 0x000fea0003800000 */
[----:B------:R4:W5:Y:S02]  /*2980*/  LDG.E.LTC128B.U16 R154, desc[UR36][R162.64+0x12] ;  /* 0x00001224a29a7981 */ /* 0x000964000c1e1520 */
.L_x_41:
[----:B------:R-:W-:Y:S05]  /*2990*/  BSYNC B1 ;  /* 0x0000000000017941 */ /* 0x000fea0003800000 */
.L_x_40:
[----:B-1---5:R-:W-:Y:S01]  /*29a0*/  IMAD.U32 R91, R154, 0x10000, RZ ;  /* 0x000100009a5b7824 */ /* 0x022fe200078e00ff */
[----:B------:R-:W-:Y:S01]  /*29b0*/  ISETP.GT.AND P1, PT, R0, 0x8, P0 ;  /* 0x000000080000780c */ /* 0x000fe20000724270 */
[----:B------:R-:W-:Y:S02]  /*29c0*/  BSSY B1, `(.L_x_42) ;  /* 0x000000a000017945 */ /* 0x000fe40003800000 */
[----:B------:R-:W-:Y:S01]  /*29d0*/  FMUL R90, R91, R156 ;  /* 0x0000009c5b5a7220 */ /* 0x000fe20000400000 */
[----:B------:R-:W-:-:S03]  /*29e0*/  @P2 IMAD.MOV.U32 R91, RZ, RZ, R161 ;  /* 0x000000ffff5b2224 */ /* 0x000fc600078e00a1 */
[----:B------:R-:W-:-:S05]  /*29f0*/  FFMA R90, R93, R155, R90 ;  /* 0x0000009b5d5a7223 */ /* 0x000fca000000005a */
[----:B------:R-:W-:-:S04]  /*2a00*/  F2FP.BF16.F32.PACK_AB R90, RZ, R90 ;  /* 0x0000005aff5a723e */ /* 0x000fc800000010ff */
[----:B------:R-:W-:Y:S02]  /*2a10*/  PRMT R92, R90, 0x7610, R92 ;  /* 0x000076105a5c7816 */ /* 0x000fe4000000005c */
[----:B------:R-:W-:-:S05]  /*2a20*/  @P2 MOV R90, R160 ;  /* 0x000000a0005a2202 */ /* 0x000fca0000000f00 */
[----:B------:R1:W-:Y:S01]  /*2a30*/  @P2 STG.E.U16 desc[UR36][R90.64+0x12], R92 ;  /* 0x0000125c5a002986 */ /* 0x0003e2000c101524 */
[----:B------:R-:W-:Y:S05]  /*2a40*/  @!P1 BRA `(.L_x_43) ;  /* 0x0000000000049947 */ /* 0x000fea0003800000 */
[----:B------:R0:W5:Y:S02]  /*2a50*/  LDG.E.LTC128B.U16 R154, desc[UR36][R88.64+0x10] ;  /* 0x00001024589a7981 */ /* 0x000164000c1e1520 */
.L_x_43:
[----:B------:R-:W-:Y:S05]  /*2a60*/  BSYNC B1 ;  /* 0x0000000000017941 */ /* 0x000fea0003800000 */
.L_x_42:
        /* <DEDUP_REMOVED lines=12> */
.L_x_45:
[----:B------:R-:W-:Y:S05]  /*2b30*/  BSYNC B1 ;  /* 0x0000000000017941 */ /* 0x000fea0003800000 */
.L_x_44:
[----:B-1---5:R-:W-:Y:S01]  /*2b40*/  IMAD.U32 R91, R154, 0x10000, RZ ;  /* 0x000100009a5b7824 */ /* 0x022fe200078e00ff */
[----:B------:R-:W-:Y:S01]  /*2b50*/  ISETP.GT.AND P1, PT, R0, 0x10, P3 ;  /* 0x000000100000780c */ /* 0x000fe20001f24270 */
[----:B------:R-:W-:Y:S02]  /*2b60*/  BSSY B1, `(.L_x_46) ;  /* 0x000000a000017945 */ /* 0x000fe40003800000 */
[----:B------:R-:W-:Y:S01]  /*2b70*/  FMUL R90, R91, R156 ;  /* 0x0000009c5b5a7220 */ /* 0x000fe20000400000 */
[----:B------:R-:W-:-:S03]  /*2b80*/  @P2 IMAD.MOV.U32 R91, RZ, RZ, R171 ;  /* 0x000000ffff5b2224 */ /* 0x000fc600078e00ab */
[----:B------:R-:W-:-:S05]  /*2b90*/  FFMA R90, R95, R155, R90 ;  /* 0x0000009b5f5a7223 */ /* 0x000fca000000005a */
[----:B------:R-:W-:-:S04]  /*2ba0*/  F2FP.BF16.F32.PACK_AB R90, RZ, R90 ;  /* 0x0000005aff5a723e */ /* 0x000fc800000010ff */
[----:B------:R-:W-:Y:S01]  /*2bb0*/  PRMT R92, R90, 0x7610, R92 ;  /* 0x000076105a5c7816 */ /* 0x000fe2000000005c */
[----:B------:R-:W-:-:S05]  /*2bc0*/  @P2 IMAD.MOV.U32 R90, RZ, RZ, R170 ;  /* 0x000000ffff5a2224 */ /* 0x000fca00078e00aa */
[----:B------:R1:W-:Y:S01]  /*2bd0*/  @P2 STG.E.U16 desc[UR36][R90.64+0x12], R92 ;  /* 0x0000125c5a002986 */ /* 0x0003e2000c101524 */
[----:B------:R-:W-:Y:S05]  /*2be0*/  @!P1 BRA `(.L_x_47) ;  /* 0x0000000000049947 */ /* 0x000fea0003800000 */
[----:B------:R0:W5:Y:S02]  /*2bf0*/  LDG.E.LTC128B.U16 R154, desc[UR36][R162.64+0x20] ;  /* 0x00002024a29a7981 */ /* 0x000164000c1e1520 */
.L_x_47:
[----:B------:R-:W-:Y:S05]  /*2c00*/  BSYNC B1 ;  /* 0x0000000000017941 */ /* 0x000fea0003800000 */
.L_x_46:
        /* <DEDUP_REMOVED lines=12> */
.L_x_49:
[----:B------:R-:W-:Y:S05]  /*2cd0*/  BSYNC B1 ;  /* 0x0000000000017941 */ /* 0x000fea0003800000 */
.L_x_48:
        /* <DEDUP_REMOVED lines=12> */
.L_x_51:
[----:B------:R-:W-:Y:S05]  /*2da0*/  BSYNC B1 ;  /* 0x0000000000017941 */ /* 0x000fea0003800000 */
.L_x_50:
        /* <DEDUP_REMOVED lines=12> */
.L_x_53:
[----:B------:R-:W-:Y:S05]  /*2e70*/  BSYNC B1 ;  /* 0x0000000000017941 */ /* 0x000fea0003800000 */
.L_x_52:
        /* <DEDUP_REMOVED lines=12> */
.L_x_55:
[----:B------:R-:W-:Y:S05]  /*2f40*/  BSYNC B1 ;  /* 0x0000000000017941 */ /* 0x000fea0003800000 */
.L_x_54:
        /* <DEDUP_REMOVED lines=12> */
.L_x_57:
[----:B------:R-:W-:Y:S05]  /*3010*/  BSYNC B1 ;  /* 0x0000000000017941 */ /* 0x000fea0003800000 */
.L_x_56:
        /* <DEDUP_REMOVED lines=12> */
.L_x_59:
[----:B------:R-:W-:Y:S05]  /*30e0*/  BSYNC B1 ;  /* 0x0000000000017941 */ /* 0x000fea0003800000 */
.L_x_58:
        /* <DEDUP_REMOVED lines=12> */
.L_x_61:
[----:B------:R-:W-:Y:S05]  /*31b0*/  BSYNC B1 ;  /* 0x0000000000017941 */ /* 0x000fea0003800000 */
.L_x_60:
        /* <DEDUP_REMOVED lines=12> */
.L_x_63:
[----:B------:R-:W-:Y:S05]  /*3280*/  BSYNC B1 ;  /* 0x0000000000017941 */ /* 0x000fea0003800000 */
.L_x_62:
        /* <DEDUP_REMOVED lines=12> */
.L_x_65:
[----:B------:R-:W-:Y:S05]  /*3350*/  BSYNC B1 ;  /* 0x0000000000017941 */ /* 0x000fea0003800000 */
.L_x_64:
        /* <DEDUP_REMOVED lines=12> */
.L_x_67:
[----:B------:R-:W-:Y:S05]  /*3420*/  BSYNC B1 ;  /* 0x0000000000017941 */ /* 0x000fea0003800000 */
.L_x_66:
        /* <DEDUP_REMOVED lines=12> */
.L_x_69:
[----:B------:R-:W-:Y:S05]  /*34f0*/  BSYNC B1 ;  /* 0x0000000000017941 */ /* 0x000fea0003800000 */
.L_x_68:
        /* <DEDUP_REMOVED lines=12> */
.L_x_71:
[----:B------:R-:W-:Y:S05]  /*35c0*/  BSYNC B1 ;  /* 0x0000000000017941 */ /* 0x000fea0003800000 */
.L_x_70:
        /* <DEDUP_REMOVED lines=12> */
.L_x_73:
[----:B------:R-:W-:Y:S05]  /*3690*/  BSYNC B1 ;  /* 0x0000000000017941 */ /* 0x000fea0003800000 */
.L_x_72:
        /* <DEDUP_REMOVED lines=12> */
.L_x_75:
[----:B------:R-:W-:Y:S05]  /*3760*/  BSYNC B1 ;  /* 0x0000000000017941 */ /* 0x000fea0003800000 */
.L_x_74:
        /* <DEDUP_REMOVED lines=12> */
.L_x_77:
[----:B------:R-:W-:Y:S05]  /*3830*/  BSYNC B1 ;  /* 0x0000000000017941 */ /* 0x000fea0003800000 */
.L_x_76:
        /* <DEDUP_REMOVED lines=12> */
.L_x_79:
[----:B------:R-:W-:Y:S05]  /*3900*/  BSYNC B1 ;  /* 0x0000000000017941 */ /* 0x000fea0003800000 */
.L_x_78:
        /* <DEDUP_REMOVED lines=12> */
.L_x_81:
[----:B------:R-:W-:Y:S05]  /*39d0*/  BSYNC B1 ;  /* 0x0000000000017941 */ /* 0x000fea0003800000 */
.L_x_80:
        /* <DEDUP_REMOVED lines=12> */
.L_x_83:
[----:B------:R-:W-:Y:S05]  /*3aa0*/  BSYNC B1 ;  /* 0x0000000000017941 */ /* 0x000fea0003800000 */
.L_x_82:
        /* <DEDUP_REMOVED lines=12> */
.L_x_85:
[----:B------:R-:W-:Y:S05]  /*3b70*/  BSYNC B1 ;  /* 0x0000000000017941 */ /* 0x000fea0003800000 */
.L_x_84:
        /* <DEDUP_REMOVED lines=12> */
.L_x_87:
[----:B------:R-:W-:Y:S05]  /*3c40*/  BSYNC B1 ;  /* 0x0000000000017941 */ /* 0x000fea0003800000 */
.L_x_86:
        /* <DEDUP_REMOVED lines=12> */
.L_x_89:
[----:B------:R-:W-:Y:S05]  /*3d10*/  BSYNC B1 ;  /* 0x0000000000017941 */ /* 0x000fea0003800000 */
.L_x_88:
        /* <DEDUP_REMOVED lines=12> */
.L_x_91:
[----:B------:R-:W-:Y:S05]  /*3de0*/  BSYNC B1 ;  /* 0x0000000000017941 */ /* 0x000fea0003800000 */
.L_x_90:
        /* <DEDUP_REMOVED lines=12> */
.L_x_93:
[----:B------:R-:W-:Y:S05]  /*3eb0*/  BSYNC B1 ;  /* 0x0000000000017941 */ /* 0x000fea0003800000 */
.L_x_92:
        /* <DEDUP_REMOVED lines=12> */
.L_x_95:
[----:B------:R-:W-:Y:S05]  /*3f80*/  BSYNC B1 ;  /* 0x0000000000017941 */ /* 0x000fea0003800000 */
.L_x_94:
        /* <DEDUP_REMOVED lines=12> */
.L_x_97:
[----:B------:R-:W-:Y:S05]  /*4050*/  BSYNC B1 ;  /* 0x0000000000017941 */ /* 0x000fea0003800000 */
.L_x_96:
        /* <DEDUP_REMOVED lines=12> */
.L_x_99:
[----:B------:R-:W-:Y:S05]  /*4120*/  BSYNC B1 ;  /* 0x0000000000017941 */ /* 0x000fea0003800000 */
.L_x_98:
        /* <DEDUP_REMOVED lines=12> */
.L_x_101:
[----:B------:R-:W-:Y:S05]  /*41f0*/  BSYNC B1 ;  /* 0x0000000000017941 */ /* 0x000fea0003800000 */
.L_x_100:
        /* <DEDUP_REMOVED lines=12> */
.L_x_103:
[----:B------:R-:W-:Y:S05]  /*42c0*/  BSYNC B1 ;  /* 0x0000000000017941 */ /* 0x000fea0003800000 */
.L_x_102:
        /* <DEDUP_REMOVED lines=12> */
.L_x_105:
[----:B------:R-:W-:Y:S05]  /*4390*/  BSYNC B1 ;  /* 0x0000000000017941 */ /* 0x000fea0003800000 */
.L_x_104:
        /* <DEDUP_REMOVED lines=12> */
.L_x_107:
[----:B------:R-:W-:Y:S05]  /*4460*/  BSYNC B1 ;  /* 0x0000000000017941 */ /* 0x000fea0003800000 */
.L_x_106:
        /* <DEDUP_REMOVED lines=12> */
.L_x_109:
[----:B------:R-:W-:Y:S05]  /*4530*/  BSYNC B1 ;  /* 0x0000000000017941 */ /* 0x000fea0003800000 */
.L_x_108:
        /* <DEDUP_REMOVED lines=12> */
.L_x_111:
[----:B------:R-:W-:Y:S05]  /*4600*/  BSYNC B1 ;  /* 0x0000000000017941 */ /* 0x000fea0003800000 */
.L_x_110:
        /* <DEDUP_REMOVED lines=12> */
.L_x_113:
[----:B------:R-:W-:Y:S05]  /*46d0*/  BSYNC B1 ;  /* 0x0000000000017941 */ /* 0x000fea0003800000 */
.L_x_112:
        /* <DEDUP_REMOVED lines=12> */
.L_x_115:
[----:B------:R-:W-:Y:S05]  /*47a0*/  BSYNC B1 ;  /* 0x0000000000017941 */ /* 0x000fea0003800000 */
.L_x_114:
        /* <DEDUP_REMOVED lines=12> */
.L_x_117:
[----:B------:R-:W-:Y:S05]  /*4870*/  BSYNC B1 ;  /* 0x0000000000017941 */ /* 0x000fea0003800000 */
.L_x_116:
        /* <DEDUP_REMOVED lines=12> */
.L_x_119:
[----:B------:R-:W-:Y:S05]  /*4940*/  BSYNC B1 ;  /* 0x0000000000017941 */ /* 0x000fea0003800000 */
.L_x_118:
        /* <DEDUP_REMOVED lines=12> */
.L_x_121:
[----:B------:R-:W-:Y:S05]  /*4a10*/  BSYNC B1 ;  /* 0x0000000000017941 */ /* 0x000fea0003800000 */
.L_x_120:
        /* <DEDUP_REMOVED lines=12> */
.L_x_123:
[----:B------:R-:W-:Y:S05]  /*4ae0*/  BSYNC B1 ;  /* 0x0000000000017941 */ /* 0x000fea0003800000 */
.L_x_122:
        /* <DEDUP_REMOVED lines=12> */
.L_x_125:
[----:B------:R-:W-:Y:S05]  /*4bb0*/  BSYNC B1 ;  /* 0x0000000000017941 */ /* 0x000fea0003800000 */
.L_x_124:
        /* <DEDUP_REMOVED lines=12> */
.L_x_127:
[----:B------:R-:W-:Y:S05]  /*4c80*/  BSYNC B1 ;  /* 0x0000000000017941 */ /* 0x000fea0003800000 */
.L_x_126:
        /* <DEDUP_REMOVED lines=12> */
.L_x_129:
[----:B------:R-:W-:Y:S05]  /*4d50*/  BSYNC B1 ;  /* 0x0000000000017941 */ /* 0x000fea0003800000 */
.L_x_128:
        /* <DEDUP_REMOVED lines=12> */
.L_x_131:
[----:B------:R-:W-:Y:S05]  /*4e20*/  BSYNC B1 ;  /* 0x0000000000017941 */ /* 0x000fea0003800000 */
.L_x_130:
        /* <DEDUP_REMOVED lines=12> */
.L_x_133:
[----:B------:R-:W-:Y:S05]  /*4ef0*/  BSYNC B1 ;  /* 0x0000000000017941 */ /* 0x000fea0003800000 */
.L_x_132:
        /* <DEDUP_REMOVED lines=12> */
.L_x_135:
[----:B------:R-:W-:Y:S05]  /*4fc0*/  BSYNC B1 ;  /* 0x0000000000017941 */ /* 0x000fea0003800000 */
.L_x_134:
        /* <DEDUP_REMOVED lines=12> */
.L_x_137:
[----:B------:R-:W-:Y:S05]  /*5090*/  BSYNC B1 ;  /* 0x0000000000017941 */ /* 0x000fea0003800000 */
.L_x_136:
        /* <DEDUP_REMOVED lines=12> */
.L_x_139:
[----:B------:R-:W-:Y:S05]  /*5160*/  BSYNC B1 ;  /* 0x0000000000017941 */ /* 0x000fea0003800000 */
.L_x_138:
        /* <DEDUP_REMOVED lines=12> */
.L_x_141:
[----:B------:R-:W-:Y:S05]  /*5230*/  BSYNC B1 ;  /* 0x0000000000017941 */ /* 0x000fea0003800000 */
.L_x_140:
        /* <DEDUP_REMOVED lines=12> */
.L_x_143:
[----:B------:R-:W-:Y:S05]  /*5300*/  BSYNC B1 ;  /* 0x0000000000017941 */ /* 0x000fea0003800000 */
.L_x_142:
        /* <DEDUP_REMOVED lines=12> */
.L_x_145:
[----:B------:R-:W-:Y:S05]  /*53d0*/  BSYNC B1 ;  /* 0x0000000000017941 */ /* 0x000fea0003800000 */
.L_x_144:
        /* <DEDUP_REMOVED lines=12> */
.L_x_147:
[----:B------:R-:W-:Y:S05]  /*54a0*/  BSYNC B1 ;  /* 0x0000000000017941 */ /* 0x000fea0003800000 */
.L_x_146:
        /* <DEDUP_REMOVED lines=12> */
.L_x_149:
[----:B------:R-:W-:Y:S05]  /*5570*/  BSYNC B1 ;  /* 0x0000000000017941 */ /* 0x000fea0003800000 */
.L_x_148:
        /* <DEDUP_REMOVED lines=12> */
.L_x_151:
[----:B------:R-:W-:Y:S05]  /*5640*/  BSYNC B1 ;  /* 0x0000000000017941 */ /* 0x000fea0003800000 */
.L_x_150:
        /* <DEDUP_REMOVED lines=12> */
.L_x_153:
[----:B------:R-:W-:Y:S05]  /*5710*/  BSYNC B1 ;  /* 0x0000000000017941 */ /* 0x000fea0003800000 */
.L_x_152:
        /* <DEDUP_REMOVED lines=12> */
.L_x_155:
[----:B------:R-:W-:Y:S05]  /*57e0*/  BSYNC B1 ;  /* 0x0000000000017941 */ /* 0x000fea0003800000 */
.L_x_154:
[----:B-1---5:R-:W-:Y:S01]  /*57f0*/  IMAD.U32 R91, R154, 0x10000, RZ ;  /* 0x000100009a5b7824 */ /* 0x022fe200078e00ff */
[----:B------:R-:W-:Y:S01]  /*5800*/  ISETP.GT.AND P1, PT, R0, 0x79, P0 ;  /* 0x000000790000780c */ /* 0x000fe20000724270 */
[----:B------:R-:W-:Y:S01]  /*5810*/  @P2 IMAD.MOV.U32 R8, RZ, RZ, R170 ;  /* 0x000000ffff082224 */ /* 0x000fe200078e00aa */
[----:B------:R-:W-:Y:S01]  /*5820*/  IADD3 R157, P0, R157, 0x80, RZ ;  /* 0x000000809d9d7810 */ /* 0x000fe20007f1e0ff */
[----:B------:R-:W-:Y:S01]  /*5830*/  FMUL R91, R91, R156 ;  /* 0x0000009c5b5b7220 */ /* 0x000fe20000400000 */
[----:B------:R-:W-:Y:S03]  /*5840*/  BSSY B1, `(.L_x_156) ;  /* 0x0000009000017945 */ /* 0x000fe60003800000 */
[----:B------:R-:W-:-:S05]  /*5850*/  FFMA R91, R150, R155, R91 ;  /* 0x0000009b965b7223 */ /* 0x000fca000000005b */
[----:B------:R-:W-:-:S04]  /*5860*/  F2FP.BF16.F32.PACK_AB R91, RZ, R91 ;  /* 0x0000005bff5b723e */ /* 0x000fc800000010ff */
[----:B------:R-:W-:Y:S01]  /*5870*/  PRMT R90, R91, 0x7610, R90 ;  /* 0x000076105b5a7816 */ /* 0x000fe2000000005a */
[----:B------:R-:W-:Y:S02]  /*5880*/  IMAD.X R91, RZ, RZ, R9, P0 ;  /* 0x000000ffff5b7224 */ /* 0x000fe400000e0609 */
[----:B------:R-:W-:-:S05]  /*5890*/  @P2 IMAD.MOV.U32 R9, RZ, RZ, R171 ;  /* 0x000000ffff092224 */ /* 0x000fca00078e00ab */
[----:B------:R1:W-:Y:S01]  /*58a0*/  @P2 STG.E.U16 desc[UR36][R8.64+0xf0], R90 ;  /* 0x0000f05a08002986 */ /* 0x0003e2000c101524 */
[----:B------:R-:W-:Y:S05]  /*58b0*/  @!P1 BRA `(.L_x_157) ;  /* 0x0000000000049947 */ /* 0x000fea0003800000 */
[----:B------:R0:W5:Y:S02]  /*58c0*/  LDG.E.LTC128B.U16 R154, desc[UR36][R88.64+0xf2] ;  /* 0x0000f224589a7981 */ /* 0x000164000c1e1520 */
.L_x_157:
[----:B------:R-:W-:Y:S05]  /*58d0*/  BSYNC B1 ;  /* 0x0000000000017941 */ /* 0x000fea0003800000 */
.L_x_156:
[----:B-1---5:R-:W-:Y:S01]  /*58e0*/  IMAD.U32 R9, R154, 0x10000, RZ ;  /* 0x000100009a097824 */ /* 0x022fe200078e00ff */
[----:B------:R-:W-:Y:S01]  /*58f0*/  ISETP.GT.AND P0, PT, R3, 0x80, PT ;  /* 0x000000800300780c */ /* 0x000fe20003f04270 */
[----:B------:R-:W-:Y:S02]  /*5900*/  IMAD R8, R91, R14, RZ ;  /* 0x0000000e5b087224 */ /* 0x000fe400078e02ff */
[----:B0-2---:R-:W-:Y:S01]  /*5910*/  FMUL R88, R9, R156 ;  /* 0x0000009c09587220 */ /* 0x005fe20000400000 */
[----:B------:R-:W-:Y:S01]  /*5920*/  ISETP.GT.AND P3, PT, R0, RZ, P0 ;  /* 0x000000ff0000720c */ /* 0x000fe20000764270 */
[C---:B------:R-:W-:Y:S02]  /*5930*/  IMAD R97, R157.reuse, R15, R8 ;  /* 0x0000000f9d617224 */ /* 0x040fe400078e0208 */
[----:B------:R-:W-:-:S04]  /*5940*/  IMAD.WIDE.U32 R8, R157, R14, R158 ;  /* 0x0000000e9d087225 */ /* 0x000fc800078e009e */
[----:B------:R-:W-:Y:S01]  /*5950*/  FFMA R151, R151, R155, R88 ;  /* 0x0000009b97977223 */ /* 0x000fe20000000058 */
[----:B------:R-:W-:Y:S01]  /*5960*/  IMAD.IADD R9, R9, 0x1, R97 ;  /* 0x0000000109097824 */ /* 0x000fe200078e0261 */
[----:B------:R-:W-:-:S03]  /*5970*/  LEA R88, P2, R8, R10, 0x1 ;  /* 0x0000000a08587211 */ /* 0x000fc600078408ff */
[----:B------:R-:W-:Y:S02]  /*5980*/  F2FP.BF16.F32.PACK_AB R151, RZ, R151 ;  /* 0x00000097ff97723e */ /* 0x000fe400000010ff */
[----:B------:R-:W-:-:S03]  /*5990*/  LEA.HI.X R89, R8, R11, R9, 0x1, P2 ;  /* 0x0000000b08597211 */ /* 0x000fc600010f0c09 */
[----:B------:R0:W-:Y:S04]  /*59a0*/  @P1 STG.E.U16 desc[UR36][R170.64+0xf2], R151 ;  /* 0x0000f297aa001986 */ /* 0x0001e8000c101524 */
[----:B------:R-:W2:Y:S01]  /*59b0*/  @P3 LDG.E.LTC128B.U16 R154, desc[UR36][R88.64] ;  /* 0x00000024589a3981 */ /* 0x000ea2000c1e1520 */
[----:B------:R-:W-:Y:S01]  /*59c0*/  IMAD.WIDE.U32 R8, R157, R14, R6 ;  /* 0x0000000e9d087225 */ /* 0x000fe200078e0006 */
[----:B------:R-:W-:Y:S01]  /*59d0*/  SHF.L.U64.HI R95, R4, 0x8, R5 ;  /* 0x00000008045f7819 */ /* 0x000fe20000010205 */
[----:B------:R-:W-:Y:S01]  /*59e0*/  BSSY B1, `(.L_x_158) ;  /* 0x0000011000017945 */ /* 0x000fe20003800000 */
[----:B------:R-:W-:Y:S01]  /*59f0*/  ISETP.GT.AND P2, PT, R0, 0x1, P0 ;  /* 0x000000010000780c */ /* 0x000fe20000744270 */
[----:B------:R-:W-:Y:S02]  /*5a00*/  IMAD.IADD R9, R97, 0x1, R9 ;  /* 0x0000000161097824 */ /* 0x000fe400078e0209 */
[----:B------:R-:W-:-:S02]  /*5a10*/  IMAD.SHL.U32 R93, R4, 0x100, RZ ;  /* 0x00000100045d7824 */ /* 0x000fc400078e00ff */
[----:B------:R-:W-:-:S03]  /*5a20*/  IMAD.WIDE.U32 R90, R23, R12, R8 ;  /* 0x0000000c175a7225 */ /* 0x000fc600078e0008 */
[----:B------:R-:W-:Y:S01]  /*5a30*/  IADD3 R8, P1, R93, R160, RZ ;  /* 0x000000a05d087210 */ /* 0x000fe20007f3e0ff */
[----:B------:R-:W-:Y:S01]  /*5a40*/  IMAD.IADD R5, R13, 0x1, R91 ;  /* 0x000000010d057824 */ /* 0x000fe200078e025b */
[C---:B------:R-:W-:Y:S02]  /*5a50*/  LEA R4, P4, R90.reuse, R10, 0x1 ;  /* 0x0000000a5a047211 */ /* 0x040fe400078808ff */
[----:B------:R-:W-:Y:S02]  /*5a60*/  IADD3.X R9, R95, R161, RZ, P1, !PT ;  /* 0x000000a15f097210 */ /* 0x000fe40000ffe4ff */
[----:B------:R-:W-:Y:S01]  /*5a70*/  LEA.HI.X R5, R90, R11, R5, 0x1, P4 ;  /* 0x0000000b5a057211 */ /* 0x000fe200020f0c05 */
[----:B--2---:R-:W-:-:S04]  /*5a80*/  IMAD.U32 R15, R154, 0x10000, RZ ;  /* 0x000100009a0f7824 */ /* 0x004fc800078e00ff */
[----:B------:R-:W-:-:S04]  /*5a90*/  FMUL R15, R15, R156 ;  /* 0x0000009c0f0f7220 */ /* 0x000fc80000400000 */
[----:B------:R-:W-:-:S05]  /*5aa0*/  FFMA R15, R24, R155, R15 ;  /* 0x0000009b180f7223 */ /* 0x000fca000000000f */
[----:B------:R-:W-:-:S05]  /*5ab0*/  F2FP.BF16.F32.PACK_AB R15, RZ, R15 ;  /* 0x0000000fff0f723e */ /* 0x000fca00000010ff */
[----:B------:R0:W-:Y:S01]  /*5ac0*/  @P3 STG.E.U16 desc[UR36][R8.64], R15 ;  /* 0x0000000f08003986 */ /* 0x0001e2000c101524 */
[----:B------:R-:W-:Y:S05]  /*5ad0*/  @!P2 BRA `(.L_x_159) ;  /* 0x000000000004a947 */ /* 0x000fea0003800000 */
[----:B------:R1:W5:Y:S02]  /*5ae0*/  LDG.E.LTC128B.U16 R154, desc[UR36][R4.64+0x2] ;  /* 0x00000224049a7981 */ /* 0x000364000c1e1520 */
.L_x_159:
[----:B------:R-:W-:Y:S05]  /*5af0*/  BSYNC B1 ;  /* 0x0000000000017941 */ /* 0x000fea0003800000 */
.L_x_158:
[----:B0----5:R-:W-:Y:S01]  /*5b00*/  IMAD.U32 R15, R154, 0x10000, RZ ;  /* 0x000100009a0f7824 */ /* 0x021fe200078e00ff */
[----:B------:R-:W-:Y:S01]  /*5b10*/  ISETP.GT.AND P1, PT, R3, 0x88, PT ;  /* 0x000000880300780c */ /* 0x000fe20003f24270 */
[----:B------:R-:W-:Y:S02]  /*5b20*/  BSSY B1, `(.L_x_160) ;  /* 0x000000f000017945 */ /* 0x000fe40003800000 */
[----:B------:R-:W-:Y:S01]  /*5b30*/  FMUL R24, R15, R156 ;  /* 0x0000009c0f187220 */ /* 0x000fe20000400000 */
[----:B------:R-:W-:Y:S01]  /*5b40*/  IMAD.WIDE.U32 R14, R157, R14, R164 ;  /* 0x0000000e9d0e7225 */ /* 0x000fe200078e00a4 */
[----:B------:R-:W-:-:S03]  /*5b50*/  ISETP.GT.AND P3, PT, R0, RZ, P1 ;  /* 0x000000ff0000720c */ /* 0x000fc60000f64270 */
[----:B------:R-:W-:Y:S01]  /*5b60*/  FFMA R24, R25, R155, R24 ;  /* 0x0000009b19187223 */ /* 0x000fe20000000018 */
[----:B------:R-:W-:Y:S01]  /*5b70*/  IMAD.IADD R97, R97, 0x1, R15 ;  /* 0x0000000161617824 */ /* 0x000fe200078e020f */
[-C--:B------:R-:W-:Y:S02]  /*5b80*/  IADD3 R21, P5, R20, R14.reuse, RZ ;  /* 0x0000000e14157210 */ /* 0x080fe40007fbe0ff */
[----:B------:R-:W-:Y:S02]  /*5b90*/  IADD3 R20, P4, R6, R14, RZ ;  /* 0x0000000e06147210 */ /* 0x000fe40007f9e0ff */
[----:B------:R-:W-:Y:S01]  /*5ba0*/  F2FP.BF16.F32.PACK_AB R24, RZ, R24 ;  /* 0x00000018ff18723e */ /* 0x000fe200000010ff */
[----:B------:R-:W-:Y:S01]  /*5bb0*/  IMAD.X R158, R97, 0x1, R159, P5 ;  /* 0x00000001619e7824 */ /* 0x000fe200028e069f */
[----:B------:R-:W-:-:S03]  /*5bc0*/  LEA R14, P5, R21, R10, 0x1 ;  /* 0x0000000a150e7211 */ /* 0x000fc600078a08ff */
[----:B------:R0:W-:Y:S01]  /*5bd0*/  @P2 STG.E.U16 desc[UR36][R8.64+0x2], R24 ;  /* 0x0000021808002986 */ /* 0x0001e2000c101524 */
[----:B------:R-:W-:Y:S01]  /*5be0*/  LEA.HI.X R15, R21, R11, R158, 0x1, P5 ;  /* 0x0000000b150f7211 */ /* 0x000fe200028f0c9e */
[----:B------:R-:W-:Y:S08]  /*5bf0*/  @!P3 BRA `(.L_x_161) ;  /* 0x000000000004b947 */ /* 0x000ff00003800000 */
[----:B------:R2:W5:Y:S02]  /*5c00*/  LDG.E.LTC128B.U16 R154, desc[UR36][R14.64] ;  /* 0x000000240e9a7981 */ /* 0x000564000c1e1520 */
.L_x_161:
[----:B------:R-:W-:Y:S05]  /*5c10*/  BSYNC B1 ;  /* 0x0000000000017941 */ /* 0x000fea0003800000 */
.L_x_160:
[----:B-----5:R-:W-:Y:S01]  /*5c20*/  IMAD.U32 R3, R154, 0x10000, RZ ;  /* 0x000100009a037824 */ /* 0x020fe200078e00ff */
[----:B------:R-:W-:Y:S01]  /*5c30*/  ISETP.GT.AND P2, PT, R0, 0x1, P1 ;  /* 0x000000010000780c */ /* 0x000fe20000f44270 */
[----:B------:R-:W-:Y:S01]  /*5c40*/  IMAD.X R21, R7, 0x1, R97, P4 ;  /* 0x0000000107157824 */ /* 0x000fe200020e0661 */
[----:B------:R-:W-:Y:S01]  /*5c50*/  IADD3 R6, P4, R8, R167, RZ ;  /* 0x000000a708067210 */ /* 0x000fe20007f9e0ff */
[----:B------:R-:W-:Y:S01]  /*5c60*/  FMUL R3, R3, R156 ;  /* 0x0000009c03037220 */ /* 0x000fe20000400000 */
[----:B------:R-:W-:Y:S01]  /*5c70*/  BSSY B1, `(.L_x_162) ;  /* 0x000000b000017945 */ /* 0x000fe20003800000 */
[----:B--2---:R-:W-:-:S04]  /*5c80*/  IMAD.WIDE.U32 R14, R23, R12, R20 ;  /* 0x0000000c170e7225 */ /* 0x004fc800078e0014 */
[----:B------:R-:W-:Y:S01]  /*5c90*/  FFMA R3, R26, R155, R3 ;  /* 0x0000009b1a037223 */ /* 0x000fe20000000003 */
[----:B------:R-:W-:Y:S01]  /*5ca0*/  IMAD.X R7, R9, 0x1, R169, P4 ;  /* 0x0000000109077824 */ /* 0x000fe200020e06a9 */
[----:B------:R-:W-:Y:S01]  /*5cb0*/  LEA R10, P5, R14, R10, 0x1 ;  /* 0x0000000a0e0a7211 */ /* 0x000fe200078a08ff */
[----:B------:R-:W-:Y:S02]  /*5cc0*/  IMAD.IADD R13, R13, 0x1, R15 ;  /* 0x000000010d0d7824 */ /* 0x000fe400078e020f */
[----:B------:R-:W-:-:S03]  /*5cd0*/  F2FP.BF16.F32.PACK_AB R3, RZ, R3 ;  /* 0x00000003ff03723e */ /* 0x000fc600000010ff */
[----:B------:R-:W-:Y:S02]  /*5ce0*/  LEA.HI.X R11, R14, R11, R13, 0x1, P5 ;  /* 0x0000000b0e0b7211 */ /* 0x000fe400028f0c0d */
[----:B------:R2:W-:Y:S01]  /*5cf0*/  @P3 STG.E.U16 desc[UR36][R6.64], R3 ;  /* 0x0000000306003986 */ /* 0x0005e2000c101524 */
[----:B------:R-:W-:Y:S05]  /*5d00*/  @!P2 BRA `(.L_x_163) ;  /* 0x000000000004a947 */ /* 0x000fea0003800000 */
[----:B------:R0:W5:Y:S02]  /*5d10*/  LDG.E.LTC128B.U16 R154, desc[UR36][R10.64+0x2] ;  /* 0x000002240a9a7981 */ /* 0x000164000c1e1520 */
.L_x_163:
[----:B------:R-:W-:Y:S05]  /*5d20*/  BSYNC B1 ;  /* 0x0000000000017941 */ /* 0x000fea0003800000 */
.L_x_162:
[----:B--2--5:R-:W-:Y:S01]  /*5d30*/  IMAD.U32 R3, R154, 0x10000, RZ ;  /* 0x000100009a037824 */ /* 0x024fe200078e00ff */
[----:B------:R-:W-:Y:S01]  /*5d40*/  ISETP.GT.AND P3, PT, R0, 0x8, P0 ;  /* 0x000000080000780c */ /* 0x000fe20000764270 */
[----:B------:R-:W-:Y:S02]  /*5d50*/  BSSY B1, `(.L_x_164) ;  /* 0x0000007000017945 */ /* 0x000fe40003800000 */
[----:B------:R-:W-:-:S04]  /*5d60*/  FMUL R12, R3, R156 ;  /* 0x0000009c030c7220 */ /* 0x000fc80000400000 */
[----:B------:R-:W-:-:S05]  /*5d70*/  FFMA R12, R27, R155, R12 ;  /* 0x0000009b1b0c7223 */ /* 0x000fca000000000c */
[----:B------:R-:W-:-:S05]  /*5d80*/  F2FP.BF16.F32.PACK_AB R12, RZ, R12 ;  /* 0x0000000cff0c723e */ /* 0x000fca00000010ff */
[----:B------:R2:W-:Y:S01]  /*5d90*/  @P2 STG.E.U16 desc[UR36][R6.64+0x2], R12 ;  /* 0x0000020c06002986 */ /* 0x0005e2000c101524 */
[----:B------:R-:W-:Y:S05]  /*5da0*/  @!P3 BRA `(.L_x_165) ;  /* 0x000000000004b947 */ /* 0x000fea0003800000 */
[----:B------:R0:W5:Y:S02]  /*5db0*/  LDG.E.LTC128B.U16 R154, desc[UR36][R4.64+0x10] ;  /* 0x00001024049a7981 */ /* 0x000164000c1e1520 */
.L_x_165:
[----:B------:R-:W-:Y:S05]  /*5dc0*/  BSYNC B1 ;  /* 0x0000000000017941 */ /* 0x000fea0003800000 */
.L_x_164:
[----:B-----5:R-:W-:Y:S01]  /*5dd0*/  IMAD.U32 R3, R154, 0x10000, RZ ;  /* 0x000100009a037824 */ /* 0x020fe200078e00ff */
[----:B------:R-:W-:Y:S01]  /*5de0*/  ISETP.GT.AND P2, PT, R0, 0x9, P0 ;  /* 0x000000090000780c */ /* 0x000fe20000744270 */
[----:B--2---:R-:W-:Y:S01]  /*5df0*/  IMAD.MOV.U32 R6, RZ, RZ, R8 ;  /* 0x000000ffff067224 */ /* 0x004fe200078e0008 */
[----:B------:R-:W-:Y:S01]  /*5e00*/  BSSY B1, `(.L_x_166) ;  /* 0x0000008000017945 */ /* 0x000fe20003800000 */
[----:B------:R-:W-:Y:S01]  /*5e10*/  FMUL R3, R3, R156 ;  /* 0x0000009c03037220 */ /* 0x000fe20000400000 */
[----:B------:R-:W-:-:S03]  /*5e20*/  IMAD.MOV.U32 R7, RZ, RZ, R9 ;  /* 0x000000ffff077224 */ /* 0x000fc600078e0009 */
[----:B------:R-:W-:-:S05]  /*5e30*/  FFMA R3, R28, R155, R3 ;  /* 0x0000009b1c037223 */ /* 0x000fca0000000003 */
[----:B------:R-:W-:-:S05]  /*5e40*/  F2FP.BF16.F32.PACK_AB R3, RZ, R3 ;  /* 0x00000003ff03723e */ /* 0x000fca00000010ff */
[----:B------:R2:W-:Y:S01]  /*5e50*/  @P3 STG.E.U16 desc[UR36][R6.64+0x10], R3 ;  /* 0x0000100306003986 */ /* 0x0005e2000c101524 */
[----:B------:R-:W-:Y:S05]  /*5e60*/  @!P2 BRA `(.L_x_167) ;  /* 0x000000000004a947 */ /* 0x000fea0003800000 */
[----:B------:R0:W5:Y:S02]  /*5e70*/  LDG.E.LTC128B.U16 R154, desc[UR36][R4.64+0x12] ;  /* 0x00001224049a7981 */ /* 0x000164000c1e1520 */
.L_x_167:
[----:B------:R-:W-:Y:S05]  /*5e80*/  BSYNC B1 ;  /* 0x0000000000017941 */ /* 0x000fea0003800000 */
.L_x_166:
[----:B--2--5:R-:W-:Y:S01]  /*5e90*/  SHF.L.U32 R3, R154, 0x10, RZ ;  /* 0x000000109a037819 */ /* 0x024fe200000006ff */
[----:B------:R-:W-:Y:S01]  /*5ea0*/  BSSY B1, `(.L_x_168) ;  /* 0x0000008000017945 */ /* 0x000fe20003800000 */
[----:B------:R-:W-:-:S03]  /*5eb0*/  ISETP.GT.AND P4, PT, R0, 0x8, P1 ;  /* 0x000000080000780c */ /* 0x000fc60000f84270 */
[----:B------:R-:W-:-:S04]  /*5ec0*/  FMUL R12, R3, R156 ;  /* 0x0000009c030c7220 */ /* 0x000fc80000400000 */
[----:B------:R-:W-:-:S05]  /*5ed0*/  FFMA R12, R29, R155, R12 ;  /* 0x0000009b1d0c7223 */ /* 0x000fca000000000c */
[----:B------:R-:W-:-:S05]  /*5ee0*/  F2FP.BF16.F32.PACK_AB R12, RZ, R12 ;  /* 0x0000000cff0c723e */ /* 0x000fca00000010ff */
[----:B------:R2:W-:Y:S01]  /*5ef0*/  @P2 STG.E.U16 desc[UR36][R6.64+0x12], R12 ;  /* 0x0000120c06002986 */ /* 0x0005e2000c101524 */
[----:B------:R-:W-:Y:S05]  /*5f00*/  @!P4 BRA `(.L_x_169) ;  /* 0x000000000004c947 */ /* 0x000fea0003800000 */
[----:B------:R0:W5:Y:S02]  /*5f10*/  LDG.E.LTC128B.U16 R154, desc[UR36][R10.64+0x10] ;  /* 0x000010240a9a7981 */ /* 0x000164000c1e1520 */
.L_x_169:
[----:B------:R-:W-:Y:S05]  /*5f20*/  BSYNC B1 ;  /* 0x0000000000017941 */ /* 0x000fea0003800000 */
.L_x_168:
[----:B-----5:R-:W-:Y:S01]  /*5f30*/  IMAD.U32 R3, R154, 0x10000, RZ ;  /* 0x000100009a037824 */ /* 0x020fe200078e00ff */
[----:B0-----:R-:W-:Y:S01]  /*5f40*/  IADD3 R8, P3, R167, R8, RZ ;  /* 0x00000008a7087210 */ /* 0x001fe20007f7e0ff */
[----:B------:R-:W-:Y:S01]  /*5f50*/  BSSY B1, `(.L_x_170) ;  /* 0x0000009000017945 */ /* 0x000fe20003800000 */
[----:B------:R-:W-:Y:S01]  /*5f60*/  ISETP.GT.AND P2, PT, R0, 0x9, P1 ;  /* 0x000000090000780c */ /* 0x000fe20000f44270 */
[----:B------:R-:W-:Y:S02]  /*5f70*/  FMUL R3, R3, R156 ;  /* 0x0000009c03037220 */ /* 0x000fe40000400000 */
[----:B------:R-:W-:Y:S02]  /*5f80*/  IMAD.X R9, R169, 0x1, R9, P3 ;  /* 0x00000001a9097824 */ /* 0x000fe400018e0609 */
[----:B------:R-:W-:-:S05]  /*5f90*/  FFMA R3, R30, R155, R3 ;  /* 0x0000009b1e037223 */ /* 0x000fca0000000003 */
[----:B------:R-:W-:-:S05]  /*5fa0*/  F2FP.BF16.F32.PACK_AB R3, RZ, R3 ;  /* 0x00000003ff03723e */ /* 0x000fca00000010ff */
[----:B------:R0:W-:Y:S01]  /*5fb0*/  @P4 STG.E.U16 desc[UR36][R8.64+0x10], R3 ;  /* 0x0000100308004986 */ /* 0x0001e2000c101524 */
[----:B------:R-:W-:Y:S05]  /*5fc0*/  @!P2 BRA `(.L_x_171) ;  /* 0x000000000004a947 */ /* 0x000fea0003800000 */
[----:B------:R0:W5:Y:S02]  /*5fd0*/  LDG.E.LTC128B.U16 R154, desc[UR36][R10.64+0x12] ;  /* 0x000012240a9a7981 */ /* 0x000164000c1e1520 */
.L_x_171:
[----:B------:R-:W-:Y:S05]  /*5fe0*/  BSYNC B1 ;  /* 0x0000000000017941 */ /* 0x000fea0003800000 */
.L_x_170:
[----:B0----5:R-:W-:Y:S01]  /*5ff0*/  IMAD.U32 R3, R154, 0x10000, RZ ;  /* 0x000100009a037824 */ /* 0x021fe200078e00ff */
[----:B------:R-:W-:Y:S01]  /*6000*/  ISETP.GT.AND P3, PT, R0, 0x10, P0 ;  /* 0x000000100000780c */ /* 0x000fe20000764270 */
[----:B------:R-:W-:Y:S02]  /*6010*/  BSSY B1, `(.L_x_172) ;  /* 0x0000009000017945 */ /* 0x000fe40003800000 */
[----:B------:R-:W-:-:S04]  /*6020*/  FMUL R8, R3, R156 ;  /* 0x0000009c03087220 */ /* 0x000fc80000400000 */
[----:B------:R-:W-:Y:S01]  /*6030*/  FFMA R31, R31, R155, R8 ;  /* 0x0000009b1f1f7223 */ /* 0x000fe20000000008 */
[----:B------:R-:W-:-:S04]  /*6040*/  IADD3 R8, P4, P5, R167, R160, R93 ;  /* 0x000000a0a7087210 */ /* 0x000fc80007d9e05d */
[----:B------:R-:W-:Y:S02]  /*6050*/  F2FP.BF16.F32.PACK_AB R31, RZ, R31 ;  /* 0x0000001fff1f723e */ /* 0x000fe400000010ff */
[----:B------:R-:W-:-:S05]  /*6060*/  IADD3.X R9, R169, R161, R95, P4, P5 ;  /* 0x000000a1a9097210 */ /* 0x000fca00027ea45f */
[----:B------:R0:W-:Y:S01]  /*6070*/  @P2 STG.E.U16 desc[UR36][R8.64+0x12], R31 ;  /* 0x0000121f08002986 */ /* 0x0001e2000c101524 */
[----:B------:R-:W-:Y:S05]  /*6080*/  @!P3 BRA `(.L_x_173) ;  /* 0x000000000004b947 */ /* 0x000fea0003800000 */
[----:B------:R0:W5:Y:S02]  /*6090*/  LDG.E.LTC128B.U16 R154, desc[UR36][R4.64+0x20] ;  /* 0x00002024049a7981 */ /* 0x000164000c1e1520 */
.L_x_173:
[----:B------:R-:W-:Y:S05]  /*60a0*/  BSYNC B1 ;  /* 0x0000000000017941 */ /* 0x000fea0003800000 */
.L_x_172:
[----:B-----5:R-:W-:Y:S01]  /*60b0*/  IMAD.U32 R3, R154, 0x10000, RZ ;  /* 0x000100009a037824 */ /* 0x020fe200078e00ff */
        /* <DEDUP_REMOVED lines=8> */
.L_x_175:
[----:B------:R-:W-:Y:S05]  /*6140*/  BSYNC B1 ;  /* 0x0000000000017941 */ /* 0x000fea0003800000 */
.L_x_174:
[----:B0----5:R-:W-:Y:S01]  /*6150*/  IMAD.U32 R3, R154, 0x10000, RZ ;  /* 0x000100009a037824 */ /* 0x021fe200078e00ff */
[----:B------:R-:W-:Y:S01]  /*6160*/  ISETP.GT.AND P3, PT, R0, 0x10, P1 ;  /* 0x000000100000780c */ /* 0x000fe20000f64270 */
[----:B------:R-:W-:Y:S02]  /*6170*/  BSSY B1, `(.L_x_176) ;  /* 0x0000007000017945 */ /* 0x000fe40003800000 */
[----:B--2---:R-:W-:-:S04]  /*6180*/  FMUL R12, R3, R156 ;  /* 0x0000009c030c7220 */ /* 0x004fc80000400000 */
[----:B------:R-:W-:-:S05]  /*6190*/  FFMA R12, R33, R155, R12 ;  /* 0x0000009b210c7223 */ /* 0x000fca000000000c */
[----:B------:R-:W-:-:S05]  /*61a0*/  F2FP.BF16.F32.PACK_AB R12, RZ, R12 ;  /* 0x0000000cff0c723e */ /* 0x000fca00000010ff */
[----:B------:R0:W-:Y:S01]  /*61b0*/  @P2 STG.E.U16 desc[UR36][R6.64+0x22], R12 ;  /* 0x0000220c06002986 */ /* 0x0001e2000c101524 */
[----:B------:R-:W-:Y:S05]  /*61c0*/  @!P3 BRA `(.L_x_177) ;  /* 0x000000000004b947 */ /* 0x000fea0003800000 */
[----:B------:R2:W5:Y:S02]  /*61d0*/  LDG.E.LTC128B.U16 R154, desc[UR36][R10.64+0x20] ;  /* 0x000020240a9a7981 */ /* 0x000564000c1e1520 */
.L_x_177:
[----:B------:R-:W-:Y:S05]  /*61e0*/  BSYNC B1 ;  /* 0x0000000000017941 */ /* 0x000fea0003800000 */
.L_x_176:
        /* <DEDUP_REMOVED lines=9> */
.L_x_179:
[----:B------:R-:W-:Y:S05]  /*6280*/  BSYNC B1 ;  /* 0x0000000000017941 */ /* 0x000fea0003800000 */
.L_x_178:
[----:B0----5:R-:W-:Y:S01]  /*6290*/  IMAD.U32 R3, R154, 0x10000, RZ ;  /* 0x000100009a037824 */ /* 0x021fe200078e00ff */
        /* <DEDUP_REMOVED lines=8> */
.L_x_181:
[----:B------:R-:W-:Y:S05]  /*6320*/  BSYNC B1 ;  /* 0x0000000000017941 */ /* 0x000fea0003800000 */
.L_x_180:
        /* <DEDUP_REMOVED lines=9> */
.L_x_183:
[----:B------:R-:W-:Y:S05]  /*63c0*/  BSYNC B1 ;  /* 0x0000000000017941 */ /* 0x000fea0003800000 */
.L_x_182:
        /* <DEDUP_REMOVED lines=9> */
.L_x_185:
[----:B------:R-:W-:Y:S05]  /*6460*/  BSYNC B1 ;  /* 0x0000000000017941 */ /* 0x000fea0003800000 */
.L_x_184:
        /* <DEDUP_REMOVED lines=9> */
.L_x_187:
[----:B------:R-:W-:Y:S05]  /*6500*/  BSYNC B1 ;  /* 0x0000000000017941 */ /* 0x000fea0003800000 */
.L_x_186:
        /* <DEDUP_REMOVED lines=9> */
.L_x_189:
[----:B------:R-:W-:Y:S05]  /*65a0*/  BSYNC B1 ;  /* 0x0000000000017941 */ /* 0x000fea0003800000 */
.L_x_188:
[----:B-----5:R-:W-:Y:S01]  /*65b0*/  SHF.L.U32 R3, R154, 0x10, RZ ;  /* 0x000000109a037819 */ /* 0x020fe200000006ff */
        /* <DEDUP_REMOVED lines=8> */
.L_x_191:
[----:B------:R-:W-:Y:S05]  /*6640*/  BSYNC B1 ;  /* 0x0000000000017941 */ /* 0x000fea0003800000 */
.L_x_190:
        /* <DEDUP_REMOVED lines=9> */
.L_x_193:
[----:B------:R-:W-:Y:S05]  /*66e0*/  BSYNC B1 ;  /* 0x0000000000017941 */ /* 0x000fea0003800000 */
.L_x_192:
        /* <DEDUP_REMOVED lines=9> */
.L_x_195:
[----:B------:R-:W-:Y:S05]  /*6780*/  BSYNC B1 ;  /* 0x0000000000017941 */ /* 0x000fea0003800000 */
.L_x_194:
        /* <DEDUP_REMOVED lines=9> */
.L_x_197:
[----:B------:R-:W-:Y:S05]  /*6820*/  BSYNC B1 ;  /* 0x0000000000017941 */ /* 0x000fea0003800000 */
.L_x_196:
        /* <DEDUP_REMOVED lines=9> */
.L_x_199:
[----:B------:R-:W-:Y:S05]  /*68c0*/  BSYNC B1 ;  /* 0x0000000000017941 */ /* 0x000fea0003800000 */
.L_x_198:
        /* <DEDUP_REMOVED lines=9> */
.L_x_201:
[----:B------:R-:W-:Y:S05]  /*6960*/  BSYNC B1 ;  /* 0x0000000000017941 */ /* 0x000fea0003800000 */
.L_x_200:
        /* <DEDUP_REMOVED lines=9> */
.L_x_203:
[----:B------:R-:W-:Y:S05]  /*6a00*/  BSYNC B1 ;  /* 0x0000000000017941 */ /* 0x000fea0003800000 */
.L_x_202:
        /* <DEDUP_REMOVED lines=9> */
.L_x_205:
[----:B------:R-:W-:Y:S05]  /*6aa0*/  BSYNC B1 ;  /* 0x0000000000017941 */ /* 0x000fea0003800000 */
.L_x_204:
        /* <DEDUP_REMOVED lines=9> */
.L_x_207:
[----:B------:R-:W-:Y:S05]  /*6b40*/  BSYNC B1 ;  /* 0x0000000000017941 */ /* 0x000fea0003800000 */
.L_x_206:
        /* <DEDUP_REMOVED lines=9> */
.L_x_209:
[----:B------:R-:W-:Y:S05]  /*6be0*/  BSYNC B1 ;  /* 0x0000000000017941 */ /* 0x000fea0003800000 */
.L_x_208:
        /* <DEDUP_REMOVED lines=9> */
.L_x_211:
[----:B------:R-:W-:Y:S05]  /*6c80*/  BSYNC B1 ;  /* 0x0000000000017941 */ /* 0x000fea0003800000 */
.L_x_210:
        /* <DEDUP_REMOVED lines=9> */
.L_x_213:
[----:B------:R-:W-:Y:S05]  /*6d20*/  BSYNC B1 ;  /* 0x0000000000017941 */ /* 0x000fea0003800000 */
.L_x_212:
        /* <DEDUP_REMOVED lines=9> */
.L_x_215:
[----:B------:R-:W-:Y:S05]  /*6dc0*/  BSYNC B1 ;  /* 0x0000000000017941 */ /* 0x000fea0003800000 */
.L_x_214:
        /* <DEDUP_REMOVED lines=9> */
.L_x_217:
[----:B------:R-:W-:Y:S05]  /*6e60*/  BSYNC B1 ;  /* 0x0000000000017941 */ /* 0x000fea0003800000 */
.L_x_216:
        /* <DEDUP_REMOVED lines=9> */
.L_x_219:
[----:B------:R-:W-:Y:S05]  /*6f00*/  BSYNC B1 ;  /* 0x0000000000017941 */ /* 0x000fea0003800000 */
.L_x_218:
        /* <DEDUP_REMOVED lines=9> */
.L_x_221:
[----:B------:R-:W-:Y:S05]  /*6fa0*/  BSYNC B1 ;  /* 0x0000000000017941 */ /* 0x000fea0003800000 */
.L_x_220:
        /* <DEDUP_REMOVED lines=9> */
.L_x_223:
[----:B------:R-:W-:Y:S05]  /*7040*/  BSYNC B1 ;  /* 0x0000000000017941 */ /* 0x000fea0003800000 */
.L_x_222:
        /* <DEDUP_REMOVED lines=9> */
.L_x_225:
[----:B------:R-:W-:Y:S05]  /*70e0*/  BSYNC B1 ;  /* 0x0000000000017941 */ /* 0x000fea0003800000 */
.L_x_224:
        /* <DEDUP_REMOVED lines=9> */
.L_x_227:
[----:B------:R-:W-:Y:S05]  /*7180*/  BSYNC B1 ;  /* 0x0000000000017941 */ /* 0x000fea0003800000 */
.L_x_226:
        /* <DEDUP_REMOVED lines=9> */
.L_x_229:
[----:B------:R-:W-:Y:S05]  /*7220*/  BSYNC B1 ;  /* 0x0000000000017941 */ /* 0x000fea0003800000 */
.L_x_228:
        /* <DEDUP_REMOVED lines=9> */
.L_x_231:
[----:B------:R-:W-:Y:S05]  /*72c0*/  BSYNC B1 ;  /* 0x0000000000017941 */ /* 0x000fea0003800000 */
.L_x_230:
        /* <DEDUP_REMOVED lines=9> */
.L_x_233:
[----:B------:R-:W-:Y:S05]  /*7360*/  BSYNC B1 ;  /* 0x0000000000017941 */ /* 0x000fea0003800000 */
.L_x_232:
        /* <DEDUP_REMOVED lines=9> */
.L_x_235:
[----:B------:R-:W-:Y:S05]  /*7400*/  BSYNC B1 ;  /* 0x0000000000017941 */ /* 0x000fea0003800000 */
.L_x_234:
        /* <DEDUP_REMOVED lines=9> */
.L_x_237:
[----:B------:R-:W-:Y:S05]  /*74a0*/  BSYNC B1 ;  /* 0x0000000000017941 */ /* 0x000fea0003800000 */
.L_x_236:
        /* <DEDUP_REMOVED lines=9> */
.L_x_239:
[----:B------:R-:W-:Y:S05]  /*7540*/  BSYNC B1 ;  /* 0x0000000000017941 */ /* 0x000fea0003800000 */
.L_x_238:
        /* <DEDUP_REMOVED lines=9> */
.L_x_241:
[----:B------:R-:W-:Y:S05]  /*75e0*/  BSYNC B1 ;  /* 0x0000000000017941 */ /* 0x000fea0003800000 */
.L_x_240:
        /* <DEDUP_REMOVED lines=9> */
.L_x_243:
[----:B------:R-:W-:Y:S05]  /*7680*/  BSYNC B1 ;  /* 0x0000000000017941 */ /* 0x000fea0003800000 */
.L_x_242:
        /* <DEDUP_REMOVED lines=9> */
.L_x_245:
[----:B------:R-:W-:Y:S05]  /*7720*/  BSYNC B1 ;  /* 0x0000000000017941 */ /* 0x000fea0003800000 */
.L_x_244:
        /* <DEDUP_REMOVED lines=9> */
.L_x_247:
[----:B------:R-:W-:Y:S05]  /*77c0*/  BSYNC B1 ;  /* 0x0000000000017941 */ /* 0x000fea0003800000 */
.L_x_246:
        /* <DEDUP_REMOVED lines=9> */
.L_x_249:
[----:B------:R-:W-:Y:S05]  /*7860*/  BSYNC B1 ;  /* 0x0000000000017941 */ /* 0x000fea0003800000 */
.L_x_248:
        /* <DEDUP_REMOVED lines=9> */
.L_x_251:
[----:B------:R-:W-:Y:S05]  /*7900*/  BSYNC B1 ;  /* 0x0000000000017941 */ /* 0x000fea0003800000 */
.L_x_250:
        /* <DEDUP_REMOVED lines=9> */
.L_x_253:
[----:B------:R-:W-:Y:S05]  /*79a0*/  BSYNC B1 ;  /* 0x0000000000017941 */ /* 0x000fea0003800000 */
.L_x_252:
        /* <DEDUP_REMOVED lines=9> */
.L_x_255:
[----:B------:R-:W-:Y:S05]  /*7a40*/  BSYNC B1 ;  /* 0x0000000000017941 */ /* 0x000fea0003800000 */
.L_x_254:
        /* <DEDUP_REMOVED lines=9> */
.L_x_257:
[----:B------:R-:W-:Y:S05]  /*7ae0*/  BSYNC B1 ;  /* 0x0000000000017941 */ /* 0x000fea0003800000 */
.L_x_256:
        /* <DEDUP_REMOVED lines=9> */
.L_x_259:
[----:B------:R-:W-:Y:S05]  /*7b80*/  BSYNC B1 ;  /* 0x0000000000017941 */ /* 0x000fea0003800000 */
.L_x_258:
        /* <DEDUP_REMOVED lines=9> */
.L_x_261:
[----:B------:R-:W-:Y:S05]  /*7c20*/  BSYNC B1 ;  /* 0x0000000000017941 */ /* 0x000fea0003800000 */
.L_x_260:
        /* <DEDUP_REMOVED lines=9> */
.L_x_263:
[----:B------:R-:W-:Y:S05]  /*7cc0*/  BSYNC B1 ;  /* 0x0000000000017941 */ /* 0x000fea0003800000 */
.L_x_262:
        /* <DEDUP_REMOVED lines=9> */
.L_x_265:
[----:B------:R-:W-:Y:S05]  /*7d60*/  BSYNC B1 ;  /* 0x0000000000017941 */ /* 0x000fea0003800000 */
.L_x_264:
        /* <DEDUP_REMOVED lines=9> */
.L_x_267:
[----:B------:R-:W-:Y:S05]  /*7e00*/  BSYNC B1 ;  /* 0x0000000000017941 */ /* 0x000fea0003800000 */
.L_x_266:
        /* <DEDUP_REMOVED lines=9> */
.L_x_269:
[----:B------:R-:W-:Y:S05]  /*7ea0*/  BSYNC B1 ;  /* 0x0000000000017941 */ /* 0x000fea0003800000 */
.L_x_268:
        /* <DEDUP_REMOVED lines=9> */
.L_x_271:
[----:B------:R-:W-:Y:S05]  /*7f40*/  BSYNC B1 ;  /* 0x0000000000017941 */ /* 0x000fea0003800000 */
.L_x_270:
        /* <DEDUP_REMOVED lines=9> */
.L_x_273:
[----:B------:R-:W-:Y:S05]  /*7fe0*/  BSYNC B1 ;  /* 0x0000000000017941 */ /* 0x000fea0003800000 */
.L_x_272:
        /* <DEDUP_REMOVED lines=9> */
.L_x_275:
[----:B------:R-:W-:Y:S05]  /*8080*/  BSYNC B1 ;  /* 0x0000000000017941 */ /* 0x000fea0003800000 */
.L_x_274:
        /* <DEDUP_REMOVED lines=9> */
.L_x_277:
[----:B------:R-:W-:Y:S05]  /*8120*/  BSYNC B1 ;  /* 0x0000000000017941 */ /* 0x000fea0003800000 */
.L_x_276:
        /* <DEDUP_REMOVED lines=9> */
.L_x_279:
[----:B------:R-:W-:Y:S05]  /*81c0*/  BSYNC B1 ;  /* 0x0000000000017941 */ /* 0x000fea0003800000 */
.L_x_278:
[----:B0----5:R-:W-:Y:S01]  /*81d0*/  IMAD.U32 R3, R154, 0x10000, RZ ;  /* 0x000100009a037824 */ /* 0x021fe200078e00ff */
[----:B------:R-:W-:Y:S01]  /*81e0*/  ISETP.GT.AND P2, PT, R0, 0x78, P1 ;  /* 0x000000780000780c */ /* 0x000fe20000f44270 */
[----:B------:R-:W-:Y:S02]  /*81f0*/  BSSY B1, `(.L_x_280) ;  /* 0x0000007000017945 */ /* 0x000fe40003800000 */
[----:B-1----:R-:W-:-:S04]  /*8200*/  FMUL R4, R3, R156 ;  /* 0x0000009c03047220 */ /* 0x002fc80000400000 */
[----:B------:R-:W-:-:S05]  /*8210*/  FFMA R4, R85, R155, R4 ;  /* 0x0000009b55047223 */ /* 0x000fca0000000004 */
[----:B------:R-:W-:-:S05]  /*8220*/  F2FP.BF16.F32.PACK_AB R4, RZ, R4 ;  /* 0x00000004ff04723e */ /* 0x000fca00000010ff */
[----:B------:R0:W-:Y:S01]  /*8230*/  @P0 STG.E.U16 desc[UR36][R6.64+0xf2], R4 ;  /* 0x0000f20406000986 */ /* 0x0001e2000c101524 */
[----:B------:R-:W-:Y:S05]  /*8240*/  @!P2 BRA `(.L_x_281) ;  /* 0x000000000004a947 */ /* 0x000fea0003800000 */
[----:B------:R1:W5:Y:S02]  /*8250*/  LDG.E.LTC128B.U16 R154, desc[UR36][R10.64+0xf0] ;  /* 0x0000f0240a9a7981 */ /* 0x000364000c1e1520 */
.L_x_281:
[----:B------:R-:W-:Y:S05]  /*8260*/  BSYNC B1 ;  /* 0x0000000000017941 */ /* 0x000fea0003800000 */
.L_x_280:
[----:B-----5:R-:W-:Y:S01]  /*8270*/  IMAD.U32 R3, R154, 0x10000, RZ ;  /* 0x000100009a037824 */ /* 0x020fe200078e00ff */
[----:B------:R-:W-:Y:S01]  /*8280*/  @P2 MOV R5, R9 ;  /* 0x0000000900052202 */ /* 0x000fe20000000f00 */
[----:B0-----:R-:W-:Y:S01]  /*8290*/  @P2 IMAD.MOV.U32 R4, RZ, RZ, R8 ;  /* 0x000000ffff042224 */ /* 0x001fe200078e0008 */
[----:B------:R-:W-:Y:S01]  /*82a0*/  ISETP.GT.AND P1, PT, R0, 0x79, P1 ;  /* 0x000000790000780c */ /* 0x000fe20000f24270 */
[----:B------:R-:W-:Y:S01]  /*82b0*/  FMUL R3, R3, R156 ;  /* 0x0000009c03037220 */ /* 0x000fe20000400000 */
[----:B------:R-:W-:Y:S03]  /*82c0*/  BSSY B1, `(.L_x_282) ;  /* 0x0000006000017945 */ /* 0x000fe60003800000 */
[----:B------:R-:W-:-:S05]  /*82d0*/  FFMA R3, R86, R155, R3 ;  /* 0x0000009b56037223 */ /* 0x000fca0000000003 */
[----:B------:R-:W-:-:S05]  /*82e0*/  F2FP.BF16.F32.PACK_AB R3, RZ, R3 ;  /* 0x00000003ff03723e */ /* 0x000fca00000010ff */
[----:B------:R0:W-:Y:S01]  /*82f0*/  @P2 STG.E.U16 desc[UR36][R4.64+0xf0], R3 ;  /* 0x0000f00304002986 */ /* 0x0001e2000c101524 */
[----:B------:R-:W-:Y:S05]  /*8300*/  @!P1 BRA `(.L_x_283) ;  /* 0x0000000000049947 */ /* 0x000fea0003800000 */
[----:B------:R0:W5:Y:S02]  /*8310*/  LDG.E.LTC128B.U16 R154, desc[UR36][R10.64+0xf2] ;  /* 0x0000f2240a9a7981 */ /* 0x000164000c1e1520 */
.L_x_283:
[----:B------:R-:W-:Y:S05]  /*8320*/  BSYNC B1 ;  /* 0x0000000000017941 */ /* 0x000fea0003800000 */
.L_x_282:
[----:B------:R-:W-:Y:S05]  /*8330*/  @!P1 BRA `(.L_x_284) ;  /* 0x00000024004c9947 */ /* 0x000fea0003800000 */
[----:B0----5:R-:W-:-:S04]  /*8340*/  IMAD.U32 R3, R154, 0x10000, RZ ;  /* 0x000100009a037824 */ /* 0x021fc800078e00ff */
[----:B------:R-:W-:-:S04]  /*8350*/  FMUL R0, R3, R156 ;  /* 0x0000009c03007220 */ /* 0x000fc80000400000 */
[----:B------:R-:W-:-:S05]  /*8360*/  FFMA R0, R87, R155, R0 ;  /* 0x0000009b57007223 */ /* 0x000fca0000000000 */
[----:B------:R-:W-:-:S05]  /*8370*/  F2FP.BF16.F32.PACK_AB R0, RZ, R0 ;  /* 0x00000000ff00723e */ /* 0x000fca00000010ff */
[----:B------:R0:W-:Y:S01]  /*8380*/  STG.E.U16 desc[UR36][R8.64+0xf2], R0 ;  /* 0x0000f20008007986 */ /* 0x0001e2000c101524 */
[----:B------:R-:W-:Y:S05]  /*8390*/  BRA `(.L_x_284) ;  /* 0x0000002400347947 */ /* 0x000fea0003800000 */
.L_x_33:
[----:B------:R-:W-:Y:S01]  /*83a0*/  ULDC.64 UR4, c[0x0][0x5c0] ;  /* 0x0001700000047ab9 */ /* 0x000fe20000000a00 */
[-C--:B------:R-:W-:Y:S01]  /*83b0*/  FMUL R88, R88, R155.reuse ;  /* 0x0000009b58587220 */ /* 0x080fe20000400000 */
[----:B------:R-:W-:Y:S01]  /*83c0*/  LEA R6, P0, R168, UR4, 0x1 ;  /* 0x00000004a8067c11 */ /* 0x000fe2000f8008ff */
[----:B------:R-:W-:Y:S01]  /*83d0*/  IMAD.SHL.U32 R11, R4, 0x10, RZ ;  /* 0x00000010040b7824 */ /* 0x000fe200078e00ff */
[----:B------:R-:W-:Y:S01]  /*83e0*/  ISETP.GT.AND P2, PT, R0, 0x1, P3 ;  /* 0x000000010000780c */ /* 0x000fe20001f44270 */
[-C--:B------:R-:W-:Y:S01]  /*83f0*/  FMUL R89, R89, R155.reuse ;  /* 0x0000009b59597220 */ /* 0x080fe20000400000 */
[----:B------:R-:W-:Y:S01]  /*8400*/  LEA.HI.X R7, R168, UR5, R167, 0x1, P0 ;  /* 0x00000005a8077c11 */ /* 0x000fe200080f0ca7 */
[-C--:B------:R-:W-:Y:S01]  /*8410*/  FMUL R90, R90, R155.reuse ;  /* 0x0000009b5a5a7220 */ /* 0x080fe20000400000 */
[----:B------:R-:W-:Y:S01]  /*8420*/  ISETP.GT.AND P0, PT, R3, 0x8, PT ;  /* 0x000000080300780c */ /* 0x000fe20003f04270 */
[-C--:B------:R-:W-:Y:S01]  /*8430*/  FMUL R91, R91, R155.reuse ;  /* 0x0000009b5b5b7220 */ /* 0x080fe20000400000 */
[----:B------:R-:W-:Y:S01]  /*8440*/  F2FP.BF16.F32.PACK_AB R88, RZ, R88 ;  /* 0x00000058ff58723e */ /* 0x000fe200000010ff */
[-C--:B------:R-:W-:Y:S01]  /*8450*/  FMUL R92, R92, R155.reuse ;  /* 0x0000009b5c5c7220 */ /* 0x080fe20000400000 */
[----:B------:R-:W-:Y:S01]  /*8460*/  ISETP.GT.AND P4, PT, R0, RZ, P0 ;  /* 0x000000ff0000720c */ /* 0x000fe20000784270 */
[-C--:B------:R-:W-:Y:S01]  /*8470*/  FMUL R93, R93, R155.reuse ;  /* 0x0000009b5d5d7220 */ /* 0x080fe20000400000 */
[----:B------:R-:W-:Y:S01]  /*8480*/  SHF.L.U64.HI R9, R4, 0x4, R5 ;  /* 0x0000000404097819 */ /* 0x000fe20000010205 */
[----:B------:R-:W-:Y:S01]  /*8490*/  @P1 STG.E.U16 desc[UR36][R6.64], R88 ;  /* 0x0000005806001986 */ /* 0x000fe2000c101524 */
[----:B------:R-:W-:Y:S01]  /*84a0*/  IADD3 R12, P5, R11, R6, RZ ;  /* 0x000000060b0c7210 */ /* 0x000fe20007fbe0ff */
[-C--:B------:R-:W-:Y:S01]  /*84b0*/  FMUL R94, R94, R155.reuse ;  /* 0x0000009b5e5e7220 */ /* 0x080fe20000400000 */
[----:B------:R-:W-:Y:S01]  /*84c0*/  ISETP.GT.AND P1, PT, R0, 0x1, P0 ;  /* 0x000000010000780c */ /* 0x000fe20000724270 */
[----:B------:R-:W-:Y:S01]  /*84d0*/  FMUL R95, R95, R155 ;  /* 0x0000009b5f5f7220 */ /* 0x000fe20000400000 */
[----:B------:R-:W-:Y:S01]  /*84e0*/  F2FP.BF16.F32.PACK_AB R89, RZ, R89 ;  /* 0x00000059ff59723e */ /* 0x000fe200000010ff */
[----:B------:R-:W-:Y:S01]  /*84f0*/  IMAD.X R13, R9, 0x1, R7, P5 ;  /* 0x00000001090d7824 */ /* 0x000fe200028e0607 */
[----:B------:R-:W-:Y:S01]  /*8500*/  F2FP.BF16.F32.PACK_AB R90, RZ, R90 ;  /* 0x0000005aff5a723e */ /* 0x000fe200000010ff */
[----:B------:R-:W-:Y:S01]  /*8510*/  FMUL R96, R96, R155 ;  /* 0x0000009b60607220 */ /* 0x000fe20000400000 */
[----:B------:R-:W-:Y:S01]  /*8520*/  F2FP.BF16.F32.PACK_AB R91, RZ, R91 ;  /* 0x0000005bff5b723e */ /* 0x000fe200000010ff */
[----:B------:R-:W-:Y:S01]  /*8530*/  @P2 STG.E.U16 desc[UR36][R6.64+0x2], R89 ;  /* 0x0000025906002986 */ /* 0x000fe2000c101524 */
[C---:B------:R-:W-:Y:S01]  /*8540*/  ISETP.GT.AND P5, PT, R0.reuse, 0x9, P3 ;  /* 0x000000090000780c */ /* 0x040fe20001fa4270 */
[-C--:B------:R-:W-:Y:S01]  /*8550*/  FMUL R97, R97, R155.reuse ;  /* 0x0000009b61617220 */ /* 0x080fe20000400000 */
[C---:B------:R-:W-:Y:S01]  /*8560*/  ISETP.GT.AND P2, PT, R0.reuse, 0x8, P0 ;  /* 0x000000080000780c */ /* 0x040fe20000744270 */
[----:B------:R-:W-:Y:S01]  /*8570*/  @P4 STG.E.U16 desc[UR36][R12.64], R90 ;  /* 0x0000005a0c004986 */ /* 0x000fe2000c101524 */
[----:B------:R-:W-:Y:S01]  /*8580*/  ISETP.GT.AND P4, PT, R0, 0x8, P3 ;  /* 0x000000080000780c */ /* 0x000fe20001f84270 */
[-C--:B------:R-:W-:Y:S01]  /*8590*/  FMUL R98, R98, R155.reuse ;  /* 0x0000009b62627220 */ /* 0x080fe20000400000 */
[----:B------:R-:W-:Y:S01]  /*85a0*/  F2FP.BF16.F32.PACK_AB R92, RZ, R92 ;  /* 0x0000005cff5c723e */ /* 0x000fe200000010ff */
[----:B------:R-:W-:Y:S01]  /*85b0*/  @P1 STG.E.U16 desc[UR36][R12.64+0x2], R91 ;  /* 0x0000025b0c001986 */ /* 0x000fe2000c101524 */
[----:B------:R-:W-:Y:S01]  /*85c0*/  ISETP.GT.AND P1, PT, R0, 0x9, P0 ;  /* 0x000000090000780c */ /* 0x000fe20000724270 */
[----:B------:R-:W-:Y:S01]  /*85d0*/  FMUL R99, R99, R155 ;  /* 0x0000009b63637220 */ /* 0x000fe20000400000 */
[----:B------:R-:W-:Y:S01]  /*85e0*/  F2FP.BF16.F32.PACK_AB R93, RZ, R93 ;  /* 0x0000005dff5d723e */ /* 0x000fe200000010ff */
[-C--:B------:R-:W-:Y:S01]  /*85f0*/  FMUL R100, R100, R155.reuse ;  /* 0x0000009b64647220 */ /* 0x080fe20000400000 */
[----:B------:R-:W-:Y:S01]  /*8600*/  F2FP.BF16.F32.PACK_AB R94, RZ, R94 ;  /* 0x0000005eff5e723e */ /* 0x000fe200000010ff */
[----:B------:R-:W-:Y:S01]  /*8610*/  FMUL R101, R101, R155 ;  /* 0x0000009b65657220 */ /* 0x000fe20000400000 */
[----:B------:R-:W-:Y:S01]  /*8620*/  F2FP.BF16.F32.PACK_AB R95, RZ, R95 ;  /* 0x0000005fff5f723e */ /* 0x000fe200000010ff */
[-C--:B------:R-:W-:Y:S01]  /*8630*/  FMUL R102, R102, R155.reuse ;  /* 0x0000009b66667220 */ /* 0x080fe20000400000 */
[----:B------:R-:W-:Y:S01]  /*8640*/  F2FP.BF16.F32.PACK_AB R96, RZ, R96 ;  /* 0x00000060ff60723e */ /* 0x000fe200000010ff */
[----:B------:R-:W-:Y:S01]  /*8650*/  @P4 STG.E.U16 desc[UR36][R6.64+0x10], R92 ;  /* 0x0000105c06004986 */ /* 0x000fe2000c101524 */
[C---:B------:R-:W-:Y:S01]  /*8660*/  ISETP.GT.AND P4, PT, R0.reuse, 0x10, P3 ;  /* 0x000000100000780c */ /* 0x040fe20001f84270 */
[----:B------:R-:W-:Y:S01]  /*8670*/  FMUL R103, R103, R155 ;  /* 0x0000009b67677220 */ /* 0x000fe20000400000 */
[----:B------:R-:W-:Y:S01]  /*8680*/  F2FP.BF16.F32.PACK_AB R97, RZ, R97 ;  /* 0x00000061ff61723e */ /* 0x000fe200000010ff */
[----:B------:R-:W-:Y:S01]  /*8690*/  @P5 STG.E.U16 desc[UR36][R6.64+0x12], R93 ;  /* 0x0000125d06005986 */ /* 0x000fe2000c101524 */
[----:B------:R-:W-:Y:S01]  /*86a0*/  ISETP.GT.AND P5, PT, R0, 0x11, P0 ;  /* 0x000000110000780c */ /* 0x000fe200007a4270 */
        /* <DEDUP_REMOVED lines=74> */
[----:B------:R-:W-:Y:S01]  /*8b50*/  FMUL R125, R125, R155 ;  /* 0x0000009b7d7d7220 */ /* 0x000fe20000400000 */
[----:B------:R-:W-:Y:S01]  /*8b60*/  F2FP.BF16.F32.PACK_AB R119, RZ, R119 ;  /* 0x00000077ff77723e */ /* 0x000fe200000010ff */
[-C--:B------:R-:W-:Y:S01]  /*8b70*/  FMUL R126, R126, R155.reuse ;  /* 0x0000009b7e7e7220 */ /* 0x080fe20000400000 */
[----:B------:R-:W-:Y:S01]  /*8b80*/  F2FP.BF16.F32.PACK_AB R120, RZ, R120 ;  /* 0x00000078ff78723e */ /* 0x000fe200000010ff */
        /* <DEDUP_REMOVED lines=66> */
[----:B------:R-:W-:Y:S01]  /*8fb0*/  IMAD.SHL.U32 R23, R4, 0x100, RZ ;  /* 0x0000010004177824 */ /* 0x000fe200078e00ff */
[----:B------:R-:W-:Y:S01]  /*8fc0*/  F2FP.BF16.F32.PACK_AB R140, RZ, R140 ;  /* 0x0000008cff8c723e */ /* 0x000fe200000010ff */
[----:B------:R-:W-:Y:S01]  /*8fd0*/  @P1 STG.E.U16 desc[UR36][R6.64+0x90], R124 ;  /* 0x0000907c06001986 */ /* 0x000fe2000c101524 */
[----:B------:R-:W-:Y:S01]  /*8fe0*/  ISETP.GT.AND P1, PT, R0, 0x50, P3 ;  /* 0x000000500000780c */ /* 0x000fe20001f24270 */
[----:B------:R-:W-:Y:S01]  /*8ff0*/  FMUL R146, R146, R155 ;  /* 0x0000009b92927220 */ /* 0x000fe20000400000 */
[----:B------:R-:W-:Y:S01]  /*9000*/  F2FP.BF16.F32.PACK_AB R141, RZ, R141 ;  /* 0x0000008dff8d723e */ /* 0x000fe200000010ff */
[----:B------:R-:W-:Y:S01]  /*9010*/  @P2 STG.E.U16 desc[UR36][R6.64+0x92], R125 ;  /* 0x0000927d06002986 */ /* 0x000fe2000c101524 */
[C---:B------:R-:W-:Y:S01]  /*9020*/  ISETP.GT.AND P2, PT, R0.reuse, 0x51, P3 ;  /* 0x000000510000780c */ /* 0x040fe20001f44270 */
[-C--:B------:R-:W-:Y:S01]  /*9030*/  FMUL R147, R147, R155.reuse ;  /* 0x0000009b93937220 */ /* 0x080fe20000400000 */
        /* <DEDUP_REMOVED lines=11> */
[-C--:B------:R-:W-:Y:S01]  /*90f0*/  FMUL R150, R150, R155.reuse ;  /* 0x0000009b96967220 */ /* 0x080fe20000400000 */
[----:B------:R-:W-:Y:S01]  /*9100*/  SHF.L.U64.HI R21, R4, 0x8, R5 ;  /* 0x0000000804157819 */ /* 0x000fe20000010205 */
[----:B------:R-:W-:Y:S01]  /*9110*/  @P2 STG.E.U16 desc[UR36][R6.64+0xa2], R129 ;  /* 0x0000a28106002986 */ /* 0x000fe2000c101524 */
[C---:B------:R-:W-:Y:S01]  /*9120*/  ISETP.GT.AND P2, PT, R0.reuse, 0x59, P3 ;  /* 0x000000590000780c */ /* 0x040fe20001f44270 */
        /* <DEDUP_REMOVED lines=58> */
[----:B------:R-:W-:Y:S01]  /*94d0*/  @P2 STG.E.U16 desc[UR36][R12.64+0xd0], R142 ;  /* 0x0000d08e0c002986 */ /* 0x000fe2000c101524 */
[----:B------:R-:W-:Y:S01]  /*94e0*/  F2FP.BF16.F32.PACK_AB R34, RZ, R34 ;  /* 0x00000022ff22723e */ /* 0x000fe200000010ff */
[----:B------:R-:W-:Y:S01]  /*94f0*/  FMUL R40, R40, R155 ;  /* 0x0000009b28287220 */ /* 0x000fe20000400000 */
[----:B------:R-:W-:Y:S01]  /*9500*/  F2FP.BF16.F32.PACK_AB R35, RZ, R35 ;  /* 0x00000023ff23723e */ /* 0x000fe200000010ff */
        /* <DEDUP_REMOVED lines=8> */
[----:B------:R-:W-:Y:S01]  /*9590*/  @P1 IMAD.MOV.U32 R4, RZ, RZ, R6 ;  /* 0x000000ffff041224 */ /* 0x000fe200078e0006 */
[----:B------:R-:W-:Y:S01]  /*95a0*/  F2FP.BF16.F32.PACK_AB R38, RZ, R38 ;  /* 0x00000026ff26723e */ /* 0x000fe200000010ff */
[----:B------:R-:W-:Y:S01]  /*95b0*/  @P1 IMAD.MOV.U32 R5, RZ, RZ, R7 ;  /* 0x000000ffff051224 */ /* 0x000fe200078e0007 */
[----:B------:R-:W-:Y:S01]  /*95c0*/  F2FP.BF16.F32.PACK_AB R39, RZ, R39 ;  /* 0x00000027ff27723e */ /* 0x000fe200000010ff */
[-C--:B------:R-:W-:Y:S01]  /*95d0*/  FMUL R43, R43, R155.reuse ;  /* 0x0000009b2b2b7220 */ /* 0x080fe20000400000 */
[----:B------:R-:W-:Y:S01]  /*95e0*/  F2FP.BF16.F32.PACK_AB R40, RZ, R40 ;  /* 0x00000028ff28723e */ /* 0x000fe200000010ff */
[-C--:B------:R-:W-:Y:S01]  /*95f0*/  FMUL R44, R44, R155.reuse ;  /* 0x0000009b2c2c7220 */ /* 0x080fe20000400000 */
[----:B------:R0:W-:Y:S01]  /*9600*/  @P1 STG.E.U16 desc[UR36][R4.64+0xe2], R145 ;  /* 0x0000e29104001986 */ /* 0x0001e2000c101524 */
[----:B------:R-:W-:Y:S01]  /*9610*/  IADD3 R14, P1, P2, R11, R6, R23 ;  /* 0x000000060b0e7210 */ /* 0x000fe20007a3e017 */
[----:B------:R-:W-:Y:S01]  /*9620*/  FMUL R45, R45, R155 ;  /* 0x0000009b2d2d7220 */ /* 0x000fe20000400000 */
[----:B------:R-:W-:Y:S01]  /*9630*/  F2FP.BF16.F32.PACK_AB R41, RZ, R41 ;  /* 0x00000029ff29723e */ /* 0x000fe200000010ff */
[----:B------:R-:W-:Y:S01]  /*9640*/  FMUL R46, R46, R155 ;  /* 0x0000009b2e2e7220 */ /* 0x000fe20000400000 */
[----:B------:R-:W-:Y:S01]  /*9650*/  IADD3.X R15, R9, R7, R21, P1, P2 ;  /* 0x00000007090f7210 */ /* 0x000fe20000fe4415 */
[-C--:B------:R-:W-:Y:S01]  /*9660*/  FMUL R47, R47, R155.reuse ;  /* 0x0000009b2f2f7220 */ /* 0x080fe20000400000 */
[C---:B------:R-:W-:Y:S01]  /*9670*/  ISETP.GT.AND P1, PT, R3.reuse, 0x80, PT ;  /* 0x000000800300780c */ /* 0x040fe20003f24270 */
[-C--:B------:R-:W-:Y:S01]  /*9680*/  FMUL R48, R48, R155.reuse ;  /* 0x0000009b30307220 */ /* 0x080fe20000400000 */
[----:B------:R-:W-:Y:S01]  /*9690*/  ISETP.GT.AND P2, PT, R3, 0x88, PT ;  /* 0x000000880300780c */ /* 0x000fe20003f44270 */
[----:B------:R-:W-:Y:S01]  /*96a0*/  FMUL R49, R49, R155 ;  /* 0x0000009b31317220 */ /* 0x000fe20000400000 */
[----:B------:R-:W-:Y:S01]  /*96b0*/  F2FP.BF16.F32.PACK_AB R42, RZ, R42 ;  /* 0x0000002aff2a723e */ /* 0x000fe200000010ff */
[----:B0-----:R-:W-:Y:S01]  /*96c0*/  @P5 IMAD.MOV.U32 R4, RZ, RZ, R12 ;  /* 0x000000ffff045224 */ /* 0x001fe200078e000c */
[----:B------:R-:W-:Y:S01]  /*96d0*/  F2FP.BF16.F32.PACK_AB R43, RZ, R43 ;  /* 0x0000002bff2b723e */ /* 0x000fe200000010ff */
[----:B------:R-:W-:Y:S01]  /*96e0*/  @P5 IMAD.MOV.U32 R5, RZ, RZ, R13 ;  /* 0x000000ffff055224 */ /* 0x000fe200078e000d */
[----:B------:R-:W-:Y:S01]  /*96f0*/  F2FP.BF16.F32.PACK_AB R44, RZ, R44 ;  /* 0x0000002cff2c723e */ /* 0x000fe200000010ff */
[----:B------:R-:W-:Y:S01]  /*9700*/  FMUL R50, R50, R155 ;  /* 0x0000009b32327220 */ /* 0x000fe20000400000 */
[----:B------:R-:W-:Y:S01]  /*9710*/  F2FP.BF16.F32.PACK_AB R45, RZ, R45 ;  /* 0x0000002dff2d723e */ /* 0x000fe200000010ff */
[-C--:B------:R-:W-:Y:S01]  /*9720*/  FMUL R51, R51, R155.reuse ;  /* 0x0000009b33337220 */ /* 0x080fe20000400000 */
[----:B------:R0:W-:Y:S01]  /*9730*/  @P5 STG.E.U16 desc[UR36][R4.64+0xe0], R146 ;  /* 0x0000e09204005986 */ /* 0x0001e2000c101524 */
[----:B------:R-:W-:Y:S01]  /*9740*/  ISETP.GT.AND P5, PT, R0, 0x78, P3 ;  /* 0x000000780000780c */ /* 0x000fe20001fa4270 */
[-C--:B------:R-:W-:Y:S01]  /*9750*/  FMUL R52, R52, R155.reuse ;  /* 0x0000009b34347220 */ /* 0x080fe20000400000 */
[C---:B------:R-:W-:Y:S01]  /*9760*/  ISETP.GT.AND P3, PT, R0.reuse, 0x79, P3 ;  /* 0x000000790000780c */ /* 0x040fe20001f64270 */
[----:B------:R-:W-:Y:S01]  /*9770*/  @P4 STG.E.U16 desc[UR36][R12.64+0xe2], R147 ;  /* 0x0000e2930c004986 */ /* 0x000fe2000c101524 */
[C---:B------:R-:W-:Y:S01]  /*9780*/  ISETP.GT.AND P4, PT, R0.reuse, 0x78, P0 ;  /* 0x000000780000780c */ /* 0x040fe20000784270 */
[-C--:B------:R-:W-:Y:S01]  /*9790*/  FMUL R53, R53, R155.reuse ;  /* 0x0000009b35357220 */ /* 0x080fe20000400000 */
[----:B------:R-:W-:Y:S01]  /*97a0*/  ISETP.GT.AND P0, PT, R0, 0x79, P0 ;  /* 0x000000790000780c */ /* 0x000fe20000704270 */
[-C--:B------:R-:W-:Y:S01]  /*97b0*/  FMUL R54, R54, R155.reuse ;  /* 0x0000009b36367220 */ /* 0x080fe20000400000 */
[----:B------:R-:W-:Y:S01]  /*97c0*/  F2FP.BF16.F32.PACK_AB R46, RZ, R46 ;  /* 0x0000002eff2e723e */ /* 0x000fe200000010ff */
[----:B------:R-:W-:Y:S01]  /*97d0*/  FMUL R55, R55, R155 ;  /* 0x0000009b37377220 */ /* 0x000fe20000400000 */
[----:B------:R-:W-:Y:S01]  /*97e0*/  F2FP.BF16.F32.PACK_AB R47, RZ, R47 ;  /* 0x0000002fff2f723e */ /* 0x000fe200000010ff */
[-C--:B------:R-:W-:Y:S01]  /*97f0*/  FMUL R56, R56, R155.reuse ;  /* 0x0000009b38387220 */ /* 0x080fe20000400000 */
[----:B------:R-:W-:Y:S01]  /*9800*/  F2FP.BF16.F32.PACK_AB R48, RZ, R48 ;  /* 0x00000030ff30723e */ /* 0x000fe200000010ff */
[----:B------:R-:W-:Y:S01]  /*9810*/  @P5 STG.E.U16 desc[UR36][R6.64+0xf0], R148 ;  /* 0x0000f09406005986 */ /* 0x000fe2000c101524 */
[----:B0-----:R-:W-:Y:S01]  /*9820*/  IADD3 R4, P5, R23, R6, RZ ;  /* 0x0000000617047210 */ /* 0x001fe20007fbe0ff */
[----:B------:R-:W-:Y:S01]  /*9830*/  FMUL R57, R57, R155 ;  /* 0x0000009b39397220 */ /* 0x000fe20000400000 */
[----:B------:R-:W-:Y:S01]  /*9840*/  F2FP.BF16.F32.PACK_AB R49, RZ, R49 ;  /* 0x00000031ff31723e */ /* 0x000fe200000010ff */
[----:B------:R0:W-:Y:S01]  /*9850*/  @P3 STG.E.U16 desc[UR36][R6.64+0xf2], R149 ;  /* 0x0000f29506003986 */ /* 0x0001e2000c101524 */
[C---:B------:R-:W-:Y:S01]  /*9860*/  ISETP.GT.AND P3, PT, R0.reuse, RZ, P1 ;  /* 0x000000ff0000720c */ /* 0x040fe20000f64270 */
[----:B------:R-:W-:Y:S01]  /*9870*/  IMAD.X R5, R21, 0x1, R7, P5 ;  /* 0x0000000115057824 */ /* 0x000fe200028e0607 */
[C---:B------:R-:W-:Y:S01]  /*9880*/  ISETP.GT.AND P5, PT, R0.reuse, RZ, P2 ;  /* 0x000000ff0000720c */ /* 0x040fe200017a4270 */
        /* <DEDUP_REMOVED lines=11> */
[-C--:B0-----:R-:W-:Y:S01]  /*9940*/  IADD3 R6, P3, R11, R4.reuse, RZ ;  /* 0x000000040b067210 */ /* 0x081fe20007f7e0ff */
[----:B------:R-:W-:Y:S01]  /*9950*/  FMUL R61, R61, R155 ;  /* 0x0000009b3d3d7220 */ /* 0x000fe20000400000 */
[----:B------:R-:W-:Y:S01]  /*9960*/  F2FP.BF16.F32.PACK_AB R53, RZ, R53 ;  /* 0x00000035ff35723e */ /* 0x000fe200000010ff */
[----:B------:R-:W-:Y:S01]  /*9970*/  @P4 STG.E.U16 desc[UR36][R4.64+0x2], R25 ;  /* 0x0000021904004986 */ /* 0x000fe2000c101524 */
[----:B------:R-:W-:Y:S01]  /*9980*/  IADD3 R10, P4, R11, R4, RZ ;  /* 0x000000040b0a7210 */ /* 0x000fe20007f9e0ff */
[C-C-:B------:R-:W-:Y:S01]  /*9990*/  IMAD.X R7, R9.reuse, 0x1, R5.reuse, P3 ;  /* 0x0000000109077824 */ /* 0x140fe200018e0605 */
[----:B------:R-:W-:Y:S01]  /*99a0*/  ISETP.GT.AND P3, PT, R0, 0x9, P2 ;  /* 0x000000090000780c */ /* 0x000fe20001764270 */
[-C--:B------:R-:W-:Y:S01]  /*99b0*/  FMUL R62, R62, R155.reuse ;  /* 0x0000009b3e3e7220 */ /* 0x080fe20000400000 */
[----:B------:R-:W-:Y:S01]  /*99c0*/  F2FP.BF16.F32.PACK_AB R54, RZ, R54 ;  /* 0x00000036ff36723e */ /* 0x000fe200000010ff */
[----:B------:R-:W-:Y:S01]  /*99d0*/  IMAD.X R11, R9, 0x1, R5, P4 ;  /* 0x00000001090b7824 */ /* 0x000fe200020e0605 */
[----:B------:R-:W-:Y:S01]  /*99e0*/  ISETP.GT.AND P4, PT, R0, 0x8, P1 ;  /* 0x000000080000780c */ /* 0x000fe20000f84270 */
[----:B------:R-:W-:Y:S01]  /*99f0*/  FMUL R63, R63, R155 ;  /* 0x0000009b3f3f7220 */ /* 0x000fe20000400000 */
[----:B------:R-:W-:Y:S01]  /*9a00*/  F2FP.BF16.F32.PACK_AB R55, RZ, R55 ;  /* 0x00000037ff37723e */ /* 0x000fe200000010ff */
[-C--:B------:R-:W-:Y:S01]  /*9a10*/  FMUL R64, R64, R155.reuse ;  /* 0x0000009b40407220 */ /* 0x080fe20000400000 */
        /* <DEDUP_REMOVED lines=8> */
[-C--:B------:R-:W-:Y:S01]  /*9aa0*/  FMUL R67, R67, R155.reuse ;  /* 0x0000009b43437220 */ /* 0x080fe20000400000 */
[----:B------:R-:W-:Y:S01]  /*9ab0*/  @P4 STG.E.U16 desc[UR36][R4.64+0x10], R28 ;  /* 0x0000101c04004986 */ /* 0x000fe2000c101524 */
[----:B------:R-:W-:Y:S01]  /*9ac0*/  ISETP.GT.AND P4, PT, R0, 0x10, P1 ;  /* 0x000000100000780c */ /* 0x000fe20000f84270 */
[-C--:B------:R-:W-:Y:S01]  /*9ad0*/  FMUL R68, R68, R155.reuse ;  /* 0x0000009b44447220 */ /* 0x080fe20000400000 */
[----:B------:R-:W-:Y:S01]  /*9ae0*/  F2FP.BF16.F32.PACK_AB R58, RZ, R58 ;  /* 0x0000003aff3a723e */ /* 0x000fe200000010ff */
[-C--:B------:R-:W-:Y:S01]  /*9af0*/  FMUL R69, R69, R155.reuse ;  /* 0x0000009b45457220 */ /* 0x080fe20000400000 */
[----:B------:R-:W-:Y:S01]  /*9b00*/  @P5 STG.E.U16 desc[UR36][R4.64+0x12], R29 ;  /* 0x0000121d04005986 */ /* 0x000fe2000c101524 */
[----:B------:R-:W-:Y:S01]  /*9b10*/  ISETP.GT.AND P5, PT, R0, 0x11, P1 ;  /* 0x000000110000780c */ /* 0x000fe20000fa4270 */
[----:B------:R-:W-:Y:S01]  /*9b20*/  FMUL R70, R70, R155 ;  /* 0x0000009b46467220 */ /* 0x000fe20000400000 */
[----:B------:R-:W-:Y:S01]  /*9b30*/  F2FP.BF16.F32.PACK_AB R59, RZ, R59 ;  /* 0x0000003bff3b723e */ /* 0x000fe200000010ff */
[----:B------:R0:W-:Y:S01]  /*9b40*/  @P0 STG.E.U16 desc[UR36][R6.64+0x10], R30 ;  /* 0x0000101e06000986 */ /* 0x0001e2000c101524 */
        /* <DEDUP_REMOVED lines=13> */
[--C-:B0-----:R-:W-:Y:S01]  /*9c20*/  @P0 IMAD.MOV.U32 R7, RZ, RZ, R15.reuse ;  /* 0x000000ffff070224 */ /* 0x101fe200078e000f */
[----:B------:R-:W-:Y:S01]  /*9c30*/  @P0 MOV R6, R14 ;  /* 0x0000000e00060202 */ /* 0x000fe20000000f00 */
[----:B------:R-:W-:Y:S01]  /*9c40*/  FMUL R74, R74, R155 ;  /* 0x0000009b4a4a7220 */ /* 0x000fe20000400000 */
[----:B------:R-:W-:Y:S01]  /*9c50*/  F2FP.BF16.F32.PACK_AB R63, RZ, R63 ;  /* 0x0000003fff3f723e */ /* 0x000fe200000010ff */
[-C--:B------:R-:W-:Y:S01]  /*9c60*/  FMUL R75, R75, R155.reuse ;  /* 0x0000009b4b4b7220 */ /* 0x080fe20000400000 */
[----:B------:R-:W-:Y:S01]  /*9c70*/  F2FP.BF16.F32.PACK_AB R64, RZ, R64 ;  /* 0x00000040ff40723e */ /* 0x000fe200000010ff */
[----:B------:R0:W-:Y:S01]  /*9c80*/  @P0 STG.E.U16 desc[UR36][R6.64+0x20], R34 ;  /* 0x0000202206000986 */ /* 0x0001e2000c101524 */
        /* <DEDUP_REMOVED lines=11> */
[--C-:B0-----:R-:W-:Y:S01]  /*9d40*/  @P3 IMAD.MOV.U32 R6, RZ, RZ, R14.reuse ;  /* 0x000000ffff063224 */ /* 0x101fe200078e000e */
[----:B------:R-:W-:Y:S01]  /*9d50*/  F2FP.BF16.F32.PACK_AB R70, RZ, R70 ;  /* 0x00000046ff46723e */ /* 0x000fe200000010ff */
[--C-:B------:R-:W-:Y:S01]  /*9d60*/  @P3 IMAD.MOV.U32 R7, RZ, RZ, R15.reuse ;  /* 0x000000ffff073224 */ /* 0x100fe200078e000f */
[----:B------:R-:W-:Y:S01]  /*9d70*/  F2FP.BF16.F32.PACK_AB R71, RZ, R71 ;  /* 0x00000047ff47723e */ /* 0x000fe200000010ff */
[-C--:B------:R-:W-:Y:S01]  /*9d80*/  FMUL R81, R81, R155.reuse ;  /* 0x0000009b51517220 */ /* 0x080fe20000400000 */
[----:B------:R-:W-:Y:S01]  /*9d90*/  F2FP.BF16.F32.PACK_AB R72, RZ, R72 ;  /* 0x00000048ff48723e */ /* 0x000fe200000010ff */
[-C--:B------:R-:W-:Y:S01]  /*9da0*/  FMUL R82, R82, R155.reuse ;  /* 0x0000009b52527220 */ /* 0x080fe20000400000 */
[----:B------:R0:W-:Y:S01]  /*9db0*/  @P3 STG.E.U16 desc[UR36][R6.64+0x22], R35 ;  /* 0x0000222306003986 */ /* 0x0001e2000c101524 */
        /* <DEDUP_REMOVED lines=11> */
[----:B0-----:R-:W-:Y:S01]  /*9e70*/  @P0 IMAD.MOV.U32 R6, RZ, RZ, R14 ;  /* 0x000000ffff060224 */ /* 0x001fe200078e000e */
[----:B------:R-:W-:Y:S01]  /*9e80*/  F2FP.BF16.F32.PACK_AB R76, RZ, R76 ;  /* 0x0000004cff4c723e */ /* 0x000fe200000010ff */
[----:B------:R-:W-:Y:S01]  /*9e90*/  @P0 IMAD.MOV.U32 R7, RZ, RZ, R15 ;  /* 0x000000ffff070224 */ /* 0x000fe200078e000f */
[----:B------:R-:W-:Y:S01]  /*9ea0*/  F2FP.BF16.F32.PACK_AB R77, RZ, R77 ;  /* 0x0000004dff4d723e */ /* 0x000fe200000010ff */
[-C--:B------:R-:W-:Y:S01]  /*9eb0*/  FMUL R86, R86, R155.reuse ;  /* 0x0000009b56567220 */ /* 0x080fe20000400000 */
[----:B------:R-:W-:Y:S01]  /*9ec0*/  F2FP.BF16.F32.PACK_AB R78, RZ, R78 ;  /* 0x0000004eff4e723e */ /* 0x000fe200000010ff */
[----:B------:R-:W-:Y:S01]  /*9ed0*/  FMUL R87, R87, R155 ;  /* 0x0000009b57577220 */ /* 0x000fe20000400000 */
[----:B------:R0:W-:Y:S01]  /*9ee0*/  @P0 STG.E.U16 desc[UR36][R6.64+0x30], R38 ;  /* 0x0000302606000986 */ /* 0x0001e2000c101524 */
[----:B------:R-:W-:-:S02]  /*9ef0*/  ISETP.GT.AND P0, PT, R0, 0x20, P2 ;  /* 0x000000200000780c */ /* 0x000fc40001704270 */
[----:B------:R-:W-:Y:S02]  /*9f00*/  F2FP.BF16.F32.PACK_AB R79, RZ, R79 ;  /* 0x0000004fff4f723e */ /* 0x000fe400000010ff */
[----:B------:R-:W-:Y:S02]  /*9f10*/  F2FP.BF16.F32.PACK_AB R80, RZ, R80 ;  /* 0x00000050ff50723e */ /* 0x000fe400000010ff */
[----:B------:R-:W-:Y:S02]  /*9f20*/  F2FP.BF16.F32.PACK_AB R81, RZ, R81 ;  /* 0x00000051ff51723e */ /* 0x000fe400000010ff */
[----:B------:R-:W-:Y:S02]  /*9f30*/  F2FP.BF16.F32.PACK_AB R82, RZ, R82 ;  /* 0x00000052ff52723e */ /* 0x000fe400000010ff */
[----:B------:R-:W-:Y:S01]  /*9f40*/  F2FP.BF16.F32.PACK_AB R83, RZ, R83 ;  /* 0x00000053ff53723e */ /* 0x000fe200000010ff */
[----:B0-----:R-:W-:Y:S01]  /*9f50*/  @P3 IMAD.MOV.U32 R6, RZ, RZ, R14 ;  /* 0x000000ffff063224 */ /* 0x001fe200078e000e */
[----:B------:R-:W-:Y:S01]  /*9f60*/  F2FP.BF16.F32.PACK_AB R84, RZ, R84 ;  /* 0x00000054ff54723e */ /* 0x000fe200000010ff */
[----:B------:R-:W-:Y:S01]  /*9f70*/  @P3 IMAD.MOV.U32 R7, RZ, RZ, R15 ;  /* 0x000000ffff073224 */ /* 0x000fe200078e000f */
[----:B------:R-:W-:-:S02]  /*9f80*/  F2FP.BF16.F32.PACK_AB R85, RZ, R85 ;  /* 0x00000055ff55723e */ /* 0x000fc400000010ff */
[----:B------:R-:W-:Y:S02]  /*9f90*/  F2FP.BF16.F32.PACK_AB R86, RZ, R86 ;  /* 0x00000056ff56723e */ /* 0x000fe400000010ff */
[----:B------:R0:W-:Y:S01]  /*9fa0*/  @P3 STG.E.U16 desc[UR36][R6.64+0x32], R39 ;  /* 0x0000322706003986 */ /* 0x0001e2000c101524 */
[C---:B------:R-:W-:Y:S02]  /*9fb0*/  ISETP.GT.AND P3, PT, R0.reuse, 0x21, P2 ;  /* 0x000000210000780c */ /* 0x040fe40001764270 */
[----:B------:R-:W-:Y:S01]  /*9fc0*/  F2FP.BF16.F32.PACK_AB R87, RZ, R87 ;  /* 0x00000057ff57723e */ /* 0x000fe200000010ff */
[----:B------:R-:W-:Y:S01]  /*9fd0*/  @P4 STG.E.U16 desc[UR36][R4.64+0x40], R40 ;  /* 0x0000402804004986 */ /* 0x000fe2000c101524 */
[----:B------:R-:W-:-:S03]  /*9fe0*/  ISETP.GT.AND P4, PT, R0, 0x28, P1 ;  /* 0x000000280000780c */ /* 0x000fc60000f84270 */
[----:B------:R-:W-:Y:S01]  /*9ff0*/  @P5 STG.E.U16 desc[UR36][R4.64+0x42], R41 ;  /* 0x0000422904005986 */ /* 0x000fe2000c101524 */
[----:B------:R-:W-:Y:S01]  /*a000*/  ISETP.GT.AND P5, PT, R0, 0x29, P1 ;  /* 0x000000290000780c */ /* 0x000fe20000fa4270 */
[----:B0-----:R-:W-:Y:S02]  /*a010*/  @P0 IMAD.MOV.U32 R6, RZ, RZ, R14 ;  /* 0x000000ffff060224 */ /* 0x001fe400078e000e */
[----:B------:R-:W-:-:S05]  /*a020*/  @P0 IMAD.MOV.U32 R7, RZ, RZ, R15 ;  /* 0x000000ffff070224 */ /* 0x000fca00078e000f */
[----:B------:R0:W-:Y:S01]  /*a030*/  @P0 STG.E.U16 desc[UR36][R6.64+0x40], R42 ;  /* 0x0000402a06000986 */ /* 0x0001e2000c101524 */
[----:B------:R-:W-:Y:S01]  /*a040*/  ISETP.GT.AND P0, PT, R0, 0x28, P2 ;  /* 0x000000280000780c */ /* 0x000fe20001704270 */
[----:B0-----:R-:W-:Y:S02]  /*a050*/  @P3 IMAD.MOV.U32 R6, RZ, RZ, R14 ;  /* 0x000000ffff063224 */ /* 0x001fe400078e000e */
[----:B------:R-:W-:-:S05]  /*a060*/  @P3 IMAD.MOV.U32 R7, RZ, RZ, R15 ;  /* 0x000000ffff073224 */ /* 0x000fca00078e000f */
[----:B------:R0:W-:Y:S01]  /*a070*/  @P3 STG.E.U16 desc[UR36][R6.64+0x42], R43 ;  /* 0x0000422b06003986 */ /* 0x0001e2000c101524 */
[----:B------:R-:W-:-:S03]  /*a080*/  ISETP.GT.AND P3, PT, R0, 0x29, P2 ;  /* 0x000000290000780c */ /* 0x000fc60001764270 */
[----:B------:R-:W-:Y:S01]  /*a090*/  @P4 STG.E.U16 desc[UR36][R4.64+0x50], R44 ;  /* 0x0000502c04004986 */ /* 0x000fe2000c101524 */
[----:B------:R-:W-:-:S03]  /*a0a0*/  ISETP.GT.AND P4, PT, R0, 0x30, P1 ;  /* 0x000000300000780c */ /* 0x000fc60000f84270 */
[----:B------:R-:W-:Y:S01]  /*a0b0*/  @P5 STG.E.U16 desc[UR36][R4.64+0x52], R45 ;  /* 0x0000522d04005986 */ /* 0x000fe2000c101524 */
[----:B------:R-:W-:Y:S02]  /*a0c0*/  ISETP.GT.AND P5, PT, R0, 0x31, P1 ;  /* 0x000000310000780c */ /* 0x000fe40000fa4270 */
[----:B0-----:R-:W-:Y:S01]  /*a0d0*/  @P0 MOV R6, R14 ;  /* 0x0000000e00060202 */ /* 0x001fe20000000f00 */
        /* <DEDUP_REMOVED lines=102> */
[C---:B------:R-:W-:Y:S02]  /*a740*/  ISETP.GT.AND P3, PT, R0.reuse, 0x78, P1 ;  /* 0x000000780000780c */ /* 0x040fe40000f64270 */
[C---:B------:R-:W-:Y:S01]  /*a750*/  ISETP.GT.AND P1, PT, R0.reuse, 0x79, P1 ;  /* 0x000000790000780c */ /* 0x040fe20000f24270 */
[----:B------:R-:W-:Y:S01]  /*a760*/  @P4 STG.E.U16 desc[UR36][R4.64+0xe0], R80 ;  /* 0x0000e05004004986 */ /* 0x000fe2000c101524 */
[----:B------:R-:W-:-:S03]  /*a770*/  ISETP.GT.AND P4, PT, R0, 0x71, P2 ;  /* 0x000000710000780c */ /* 0x000fc60001784270 */
[----:B------:R-:W-:Y:S01]  /*a780*/  @P5 STG.E.U16 desc[UR36][R4.64+0xe2], R81 ;  /* 0x0000e25104005986 */ /* 0x000fe2000c101524 */
[C---:B------:R-:W-:Y:S02]  /*a790*/  ISETP.GT.AND P5, PT, R0.reuse, 0x78, P2 ;  /* 0x000000780000780c */ /* 0x040fe400017a4270 */
[----:B------:R-:W-:Y:S01]  /*a7a0*/  ISETP.GT.AND P2, PT, R0, 0x79, P2 ;  /* 0x000000790000780c */ /* 0x000fe20001744270 */
[----:B0-----:R-:W-:Y:S01]  /*a7b0*/  @P0 IMAD.MOV.U32 R7, RZ, RZ, R15 ;  /* 0x000000ffff070224 */ /* 0x001fe200078e000f */
[----:B------:R-:W-:-:S05]  /*a7c0*/  @P0 MOV R6, R14 ;  /* 0x0000000e00060202 */ /* 0x000fca0000000f00 */
[----:B------:R0:W-:Y:S02]  /*a7d0*/  @P0 STG.E.U16 desc[UR36][R6.64+0xe0], R82 ;  /* 0x0000e05206000986 */ /* 0x0001e4000c101524 */
[----:B0-----:R-:W-:Y:S02]  /*a7e0*/  @P4 IMAD.MOV.U32 R6, RZ, RZ, R14 ;  /* 0x000000ffff064224 */ /* 0x001fe400078e000e */
[----:B------:R-:W-:-:S05]  /*a7f0*/  @P4 IMAD.MOV.U32 R7, RZ, RZ, R15 ;  /* 0x000000ffff074224 */ /* 0x000fca00078e000f */
[----:B------:R-:W-:Y:S04]  /*a800*/  @P4 STG.E.U16 desc[UR36][R6.64+0xe2], R83 ;  /* 0x0000e25306004986 */ /* 0x000fe8000c101524 */
[----:B------:R-:W-:Y:S04]  /*a810*/  @P3 STG.E.U16 desc[UR36][R4.64+0xf0], R84 ;  /* 0x0000f05404003986 */ /* 0x000fe8000c101524 */
[----:B------:R0:W-:Y:S02]  /*a820*/  @P1 STG.E.U16 desc[UR36][R4.64+0xf2], R85 ;  /* 0x0000f25504001986 */ /* 0x0001e4000c101524 */
[----:B0-----:R-:W-:-:S02]  /*a830*/  @P5 IMAD.MOV.U32 R4, RZ, RZ, R14 ;  /* 0x000000ffff045224 */ /* 0x001fc400078e000e */
[----:B------:R-:W-:-:S05]  /*a840*/  @P5 IMAD.MOV.U32 R5, RZ, RZ, R15 ;  /* 0x000000ffff055224 */ /* 0x000fca00078e000f */
[----:B------:R0:W-:Y:S04]  /*a850*/  @P5 STG.E.U16 desc[UR36][R4.64+0xf0], R86 ;  /* 0x0000f05604005986 */ /* 0x0001e8000c101524 */
[----:B------:R0:W-:Y:S02]  /*a860*/  @P2 STG.E.U16 desc[UR36][R14.64+0xf2], R87 ;  /* 0x0000f2570e002986 */ /* 0x0001e4000c101524 */
.L_x_284:
[----:B------:R-:W-:Y:S05]  /*a870*/  BSYNC B0 ;  /* 0x0000000000007941 */ /* 0x000fea0003800000 */
.L_x_32:
[----:B------:R-:W-:Y:S01]  /*a880*/  ULDC UR4, c[0x0][0xc] ;  /* 0x0000030000047ab9 */ /* 0x000fe20000000800 */
[----:B------:R-:W-:Y:S01]  /*a890*/  ULDC UR5, c[0x0][0x10] ;  /* 0x0000040000057ab9 */ /* 0x000fe20000000800 */
[----:B0-----:R-:W0:Y:S01]  /*a8a0*/  LDC R3, c[0x0][0x14] ;  /* 0x00000500ff037b82 */ /* 0x001e220000000800 */
[----:B------:R-:W-:Y:S01]  /*a8b0*/  UIMAD.WIDE.U32 UR4, UR4, UR5, URZ ;  /* 0x00000005040472a5 */ /* 0x000fe2000f8e003f */
[----:B------:R-:W-:Y:S01]  /*a8c0*/  PRMT R0, RZ, 0x7610, R0 ;  /* 0x00007610ff007816 */ /* 0x000fe20000000000 */
[----:B-----5:R-:W-:Y:S02]  /*a8d0*/  IMAD.MOV.U32 R154, RZ, RZ, -0x1 ;  /* 0xffffffffff9a7424 */ /* 0x020fe400078e00ff */
[----:B------:R-:W-:Y:S02]  /*a8e0*/  IMAD.MOV.U32 R23, RZ, RZ, -0x1 ;  /* 0xffffffffff177424 */ /* 0x000fe400078e00ff */
[----:B0-----:R-:W-:-:S04]  /*a8f0*/  IMAD.WIDE.U32 R16, R3, UR4, R16 ;  /* 0x0000000403107c25 */ /* 0x001fc8000f8e0010 */
[----:B------:R-:W-:Y:S01]  /*a900*/  IMAD R3, R3, UR5, RZ ;  /* 0x0000000503037c24 */ /* 0x000fe2000f8e02ff */
[----:B------:R-:W-:Y:S02]  /*a910*/  ULDC.64 UR4, c[0x0][0x650] ;  /* 0x0001940000047ab9 */ /* 0x000fe40000000a00 */
[----:B------:R-:W-:Y:S01]  /*a920*/  ISETP.GE.U32.AND P0, PT, R16, UR4, PT ;  /* 0x0000000410007c0c */ /* 0x000fe2000bf06070 */
[----:B------:R-:W-:-:S05]  /*a930*/  IMAD.IADD R17, R17, 0x1, R3 ;  /* 0x0000000111117824 */ /* 0x000fca00078e0203 */
[----:B------:R-:W-:-:S13]  /*a940*/  ISETP.GE.U32.AND.EX P0, PT, R17, UR5, PT, P0 ;  /* 0x0000000511007c0c */ /* 0x000fda000bf06100 */
[----:B------:R-:W-:Y:S05]  /*a950*/  @P0 BRA `(.L_x_285) ;  /* 0x0000000400640947 */ /* 0x000fea0003800000 */
[----:B------:R-:W0:Y:S01]  /*a960*/  S2R R12, SR_CTAID.X ;  /* 0x00000000000c7919 */ /* 0x000e220000002500 */
[----:B-12---:R-:W1:Y:S01]  /*a970*/  LDC.64 R10, c[0x0][0x628] ;  /* 0x00018a00ff0a7b82 */ /* 0x006e620000000a00 */
[----:B------:R-:W-:Y:S01]  /*a980*/  ULDC UR4, c[0x0][0x150] ;  /* 0x0000540000047ab9 */ /* 0x000fe20000000800 */
[----:B------:R-:W-:Y:S01]  /*a990*/  IMAD.MOV.U32 R8, RZ, RZ, R16 ;  /* 0x000000ffff087224 */ /* 0x000fe200078e0010 */
[----:B------:R-:W2:Y:S01]  /*a9a0*/  S2R R24, SR_CTAID.Y ;  /* 0x0000000000187919 */ /* 0x000ea20000002600 */
[----:B------:R-:W-:-:S04]  /*a9b0*/  IMAD.MOV.U32 R9, RZ, RZ, R17 ;  /* 0x000000ffff097224 */ /* 0x000fc800078e0011 */
[----:B------:R-:W2:Y:S08]  /*a9c0*/  LDC R21, c[0x0][0x144] ;  /* 0x00005100ff157b82 */ /* 0x000eb00000000800 */
[----:B------:R-:W2:Y:S08]  /*a9d0*/  LDC R0, c[0x0][0x630] ;  /* 0x00018c00ff007b82 */ /* 0x000eb00000000800 */
[----:B------:R-:W2:Y:S01]  /*a9e0*/  LDC.64 R14, c[0x0][0x620] ;  /* 0x00018800ff0e7b82 */ /* 0x000ea20000000a00 */
[----:B-1----:R-:W-:-:S04]  /*a9f0*/  ISETP.NE.U32.AND P0, PT, R10, RZ, PT ;  /* 0x000000ff0a00720c */ /* 0x002fc80003f05070 */
[----:B------:R-:W-:Y:S02]  /*aa00*/  ISETP.NE.AND.EX P0, PT, R11, RZ, PT, P0 ;  /* 0x000000ff0b00720c */ /* 0x000fe40003f05300 */
[----:B0-----:R-:W-:-:S05]  /*aa10*/  I2FP.F32.U32 R3, R12 ;  /* 0x0000000c00037245 */ /* 0x001fca0000201000 */
[----:B------:R-:W-:-:S04]  /*aa20*/  FMUL R3, R3, UR4 ;  /* 0x0000000403037c20 */ /* 0x000fc80008400000 */
[----:B------:R0:W1:Y:S02]  /*aa30*/  F2I.U32.TRUNC.NTZ R20, R3 ;  /* 0x0000000300147305 */ /* 0x000064000020f000 */
[----:B------:R-:W-:Y:S05]  /*aa40*/  @!P0 BRA `(.L_x_286) ;  /* 0x0000000000288947 */ /* 0x000fea0003800000 */
[----:B0-----:R-:W0:Y:S02]  /*aa50*/  LDC R3, c[0x0][0x634] ;  /* 0x00018d00ff037b82 */ /* 0x001e240000000800 */
        /* <DEDUP_REMOVED lines=9> */
.L_x_286:
[----:B------:R-:W5:Y:S01]  /*aaf0*/  LDC.64 R30, c[0x0][0x640] ;  /* 0x00019000ff1e7b82 */ /* 0x000f620000000a00 */
[-CC-:B--2---:R-:W-:Y:S01]  /*ab00*/  SHF.R.U64 R23, R8, R0.reuse, R9.reuse ;  /* 0x0000000008177219 */ /* 0x184fe20000001209 */
[----:B-1----:R-:W-:Y:S01]  /*ab10*/  IMAD.MOV R20, RZ, RZ, -R20 ;  /* 0x000000ffff147224 */ /* 0x002fe200078e0a14 */
[----:B------:R-:W-:Y:S01]  /*ab20*/  SHF.R.U32.HI R0, RZ, R0, R9 ;  /* 0x00000000ff007219 */ /* 0x000fe20000011609 */
[----:B------:R-:W-:Y:S01]  /*ab30*/  ULDC UR4, c[0x0][0x154] ;  /* 0x0000550000047ab9 */ /* 0x000fe20000000800 */
[----:B0-----:R-:W-:Y:S01]  /*ab40*/  IADD3 R3, P0, RZ, -R23, RZ ;  /* 0x80000017ff037210 */ /* 0x001fe20007f1e0ff */
[----:B------:R-:W-:Y:S02]  /*ab50*/  IMAD R26, R21, R20, R12 ;  /* 0x00000014151a7224 */ /* 0x000fe400078e020c */
[----:B------:R-:W0:Y:S01]  /*ab60*/  LDC R6, c[0x0][0x618] ;  /* 0x00018600ff067b82 */ /* 0x000e220000000800 */
[----:B------:R-:W-:Y:S02]  /*ab70*/  IMAD.MOV.U32 R7, RZ, RZ, 0x1 ;  /* 0x00000001ff077424 */ /* 0x000fe400078e00ff */
[----:B------:R-:W-:-:S04]  /*ab80*/  IMAD.X R5, RZ, RZ, ~R0, P0 ;  /* 0x000000ffff057224 */ /* 0x000fc800000e0e00 */
[-C--:B------:R-:W-:Y:S01]  /*ab90*/  IMAD R0, R5, R14.reuse, RZ ;  /* 0x0000000e05007224 */ /* 0x080fe200078e02ff */
[----:B------:R-:W1:Y:S01]  /*aba0*/  LDC R8, c[0x0][0x608] ;  /* 0x00018200ff087b82 */ /* 0x000e620000000800 */
[----:B------:R-:W-:-:S04]  /*abb0*/  IMAD.WIDE.U32 R4, R3, R14, R16 ;  /* 0x0000000e03047225 */ /* 0x000fc800078e0010 */
[----:B------:R-:W-:Y:S01]  /*abc0*/  IMAD R3, R3, R15, R0 ;  /* 0x0000000f03037224 */ /* 0x000fe200078e0200 */
[----:B------:R-:W-:Y:S02]  /*abd0*/  I2FP.F32.U32 R0, R24 ;  /* 0x0000001800007245 */ /* 0x000fe40000201000 */
[----:B------:R-:W2:Y:S01]  /*abe0*/  LDC R28, c[0x0][0x658] ;  /* 0x00019600ff1c7b82 */ /* 0x000ea20000000800 */
[----:B------:R-:W-:Y:S01]  /*abf0*/  IMAD.IADD R3, R5, 0x1, R3 ;  /* 0x0000000105037824 */ /* 0x000fe200078e0203 */
[----:B-----5:R-:W-:Y:S01]  /*ac00*/  ISETP.NE.U32.AND P0, PT, R30, RZ, PT ;  /* 0x000000ff1e00720c */ /* 0x020fe20003f05070 */
[----:B------:R-:W-:Y:S01]  /*ac10*/  FMUL R0, R0, UR4 ;  /* 0x0000000400007c20 */ /* 0x000fe20008400000 */
[----:B------:R-:W-:Y:S02]  /*ac20*/  IMAD.MOV.U32 R5, RZ, RZ, -0x1 ;  /* 0xffffffffff057424 */ /* 0x000fe400078e00ff */
[----:B------:R-:W-:Y:S01]  /*ac30*/  ISETP.NE.AND.EX P0, PT, R31, RZ, PT, P0 ;  /* 0x000000ff1f00720c */ /* 0x000fe20003f05300 */
[----:B------:R1:W2:Y:S01]  /*ac40*/  F2I.U32.TRUNC.NTZ R13, R0 ;  /* 0x00000000000d7305 */ /* 0x0002a2000020f000 */
[----:B------:R-:W3:Y:S01]  /*ac50*/  LDC R15, c[0x0][0x148] ;  /* 0x00005200ff0f7b82 */ /* 0x000ee20000000800 */
[----:B0-----:R-:W-:-:S02]  /*ac60*/  SHF.R.U64 R12, R4, R6, R3 ;  /* 0x00000006040c7219 */ /* 0x001fc40000001203 */
[----:B------:R-:W-:-:S05]  /*ac70*/  SHF.R.U32.HI R3, RZ, R6, R3 ;  /* 0x00000006ff037219 */ /* 0x000fca0000011603 */
[----:B------:R-:W0:Y:S01]  /*ac80*/  LDC R20, c[0x0][0x600] ;  /* 0x00018000ff147b82 */ /* 0x000e220000000800 */
[-CC-:B-1----:R-:W-:Y:S02]  /*ac90*/  SHF.R.U64 R10, R12, R8.reuse, R3.reuse ;  /* 0x000000080c0a7219 */ /* 0x182fe40000001203 */
[----:B------:R-:W-:-:S05]  /*aca0*/  SHF.R.U32.HI R3, RZ, R8, R3 ;  /* 0x00000008ff037219 */ /* 0x000fca0000011603 */
[----:B------:R-:W1:Y:S01]  /*acb0*/  LDC R21, c[0x0][0x648] ;  /* 0x00019200ff157b82 */ /* 0x000e620000000800 */
[-C--:B--2---:R-:W-:Y:S02]  /*acc0*/  SHF.L.U32 R4, R5, R28.reuse, RZ ;  /* 0x0000001c05047219 */ /* 0x084fe400000006ff */
[-CC-:B------:R-:W-:Y:S02]  /*acd0*/  SHF.R.U64 R14, R10, R28.reuse, R3.reuse ;  /* 0x0000001c0a0e7219 */ /* 0x180fe40000001203 */
[----:B------:R-:W-:Y:S02]  /*ace0*/  SHF.R.U32.HI R5, RZ, R28, R3 ;  /* 0x0000001cff057219 */ /* 0x000fe40000011603 */
[----:B------:R-:W-:Y:S01]  /*acf0*/  LOP3.LUT R153, RZ, R4, RZ, 0x33, !PT ;  /* 0x00000004ff997212 */ /* 0x000fe200078e33ff */
[----:B------:R-:W2:Y:S01]  /*ad00*/  LDC R25, c[0x0][0x638] ;  /* 0x00018e00ff197b82 */ /* 0x000ea20000000800 */
[----:B------:R-:W-:Y:S01]  /*ad10*/  SHF.L.U32 R28, R7, R28, RZ ;  /* 0x0000001c071c7219 */ /* 0x000fe200000006ff */
[----:B------:R-:W-:-:S06]  /*ad20*/  IMAD.MOV.U32 R4, RZ, RZ, R14 ;  /* 0x000000ffff047224 */ /* 0x000fcc00078e000e */
[----:B------:R-:W0:Y:S01]  /*ad30*/  LDC R27, c[0x0][0x610] ;  /* 0x00018400ff1b7b82 */ /* 0x000e220000000800 */
[----:B------:R-:W-:Y:S05]  /*ad40*/  @!P0 BRA `(.L_x_287) ;  /* 0x0000000000288947 */ /* 0x000fea0003800000 */
[----:B------:R-:W5:Y:S02]  /*ad50*/  LDC R3, c[0x0][0x64c] ;  /* 0x00019300ff037b82 */ /* 0x000f640000000800 */
[----:B-----5:R-:W-:-:S05]  /*ad60*/  IADD3 R3, P0, R14, R3, RZ ;  /* 0x000000030e037210 */ /* 0x020fca0007f1e0ff */
        /* <DEDUP_REMOVED lines=8> */
.L_x_287:
[----:B------:R-:W-:Y:S01]  /*adf0*/  ISETP.NE.AND P0, PT, R2, 0x1, PT ;  /* 0x000000010200780c */ /* 0x000fe20003f05270 */
[----:B------:R-:W-:Y:S01]  /*ae00*/  IMAD.MOV R13, RZ, RZ, -R13 ;  /* 0x000000ffff0d7224 */ /* 0x000fe200078e0a0d */
[----:B-1----:R-:W-:Y:S02]  /*ae10*/  SHF.R.U64 R0, R4, R21, R5 ;  /* 0x0000001504007219 */ /* 0x002fe40000001205 */
[----:B------:R-:W-:Y:S02]  /*ae20*/  LOP3.LUT R153, R10, R153, RZ, 0xc0, !PT ;  /* 0x000000990a997212 */ /* 0x000fe400078ec0ff */
[----:B0-----:R-:W-:Y:S01]  /*ae30*/  IADD3 R5, R20, -0x1, RZ ;  /* 0xffffffff14057810 */ /* 0x001fe20007ffe0ff */
[----:B------:R-:W-:Y:S02]  /*ae40*/  IMAD.MOV R3, RZ, RZ, -R0 ;  /* 0x000000ffff037224 */ /* 0x000fe400078e0a00 */
[----:B------:R-:W-:Y:S01]  /*ae50*/  IMAD R153, R28, R0, R153 ;  /* 0x000000001c997224 */ /* 0x000fe200078e0299 */
[----:B------:R-:W-:Y:S01]  /*ae60*/  LOP3.LUT R5, R12, R5, RZ, 0xc0, !PT ;  /* 0x000000050c057212 */ /* 0x000fe200078ec0ff */
[----:B--2---:R-:W-:-:S02]  /*ae70*/  IMAD R0, R3, R25, R14 ;  /* 0x0000001903007224 */ /* 0x004fc400078e020e */
[----:B---3--:R-:W-:Y:S02]  /*ae80*/  @P0 IMAD R26, R15, R13, R24 ;  /* 0x0000000d0f1a0224 */ /* 0x008fe400078e0218 */
[----:B------:R-:W-:Y:S02]  /*ae90*/  IMAD R4, R0, R20, R5 ;  /* 0x0000001400047224 */ /* 0x000fe400078e0205 */
[----:B------:R-:W-:Y:S02]  /*aea0*/  IMAD R153, R153, R27, R26 ;  /* 0x0000001b99997224 */ /* 0x000fe400078e021a */
[----:B------:R-:W-:-:S03]  /*aeb0*/  IMAD.MOV.U32 R3, RZ, RZ, 0x1 ;  /* 0x00000001ff037424 */ /* 0x000fc600078e00ff */
[----:B------:R-:W-:Y:S02]  /*aec0*/  SEL R154, R4, R153, !P0 ;  /* 0x00000099049a7207 */ /* 0x000fe40004000000 */
[----:B------:R-:W-:Y:S02]  /*aed0*/  PRMT R0, R3, 0x7610, R0 ;  /* 0x0000761003007816 */ /* 0x000fe40000000000 */
[----:B------:R-:W-:-:S07]  /*aee0*/  SEL R153, R153, R4, !P0 ;  /* 0x0000000499997207 */ /* 0x000fce0004000000 */
.L_x_285:
[----:B------:R-:W-:-:S13]  /*aef0*/  LOP3.LUT P0, RZ, R0, 0xff, RZ, 0xc0, !PT ;  /* 0x000000ff00ff7812 */ /* 0x000fda000780c0ff */
[----:B------:R-:W-:Y:S05]  /*af00*/  @P0 BRA `(.L_x_288) ;  /* 0xffffff6000bc0947 */ /* 0x000fea000383ffff */
[----:B------:R-:W-:Y:S05]  /*af10*/  EXIT ;  /* 0x000000000000794d */ /* 0x000fea0003800000 */
.L_x_7:
[----:B0-----:R-:W-:Y:S01]  /*af20*/  ULDC.64 UR4, c[0x0][0x650] ;  /* 0x0001940000047ab9 */ /* 0x001fe20000000a00 */
        /* <DEDUP_REMOVED lines=25> */
.L_x_290:
[----:B------:R-:W0:Y:S01]  /*b0c0*/  LDC.64 R28, c[0x0][0x640] ;  /* 0x00019000ff1c7b82 */ /* 0x000e220000000a00 */
[-CC-:B------:R-:W-:Y:S01]  /*b0d0*/  SHF.R.U64 R22, R12, R6.reuse, R13.reuse ;  /* 0x000000060c167219 */ /* 0x180fe2000000120d */
[----:B------:R-:W-:Y:S01]  /*b0e0*/  IMAD.MOV.U32 R30, RZ, RZ, 0x1 ;  /* 0x00000001ff1e7424 */ /* 0x000fe200078e00ff */
[----:B------:R-:W-:Y:S02]  /*b0f0*/  SHF.R.U32.HI R6, RZ, R6, R13 ;  /* 0x00000006ff067219 */ /* 0x000fe4000001160d */
        /* <DEDUP_REMOVED lines=8> */
[----:B0-----:R-:W-:Y:S02]  /*b180*/  ISETP.NE.U32.AND P0, PT, R28, RZ, PT ;  /* 0x000000ff1c00720c */ /* 0x001fe40003f05070 */
[----:B------:R-:W-:Y:S02]  /*b190*/  IADD3 R9, R9, R11, RZ ;  /* 0x0000000b09097210 */ /* 0x000fe40007ffe0ff */
[----:B------:R-:W-:-:S03]  /*b1a0*/  ISETP.NE.AND.EX P0, PT, R29, RZ, PT, P0 ;  /* 0x000000ff1d00720c */ /* 0x000fc60003f05300 */
[----:B------:R-:W0:Y:S01]  /*b1b0*/  LDC R20, c[0x0][0x600] ;  /* 0x00018000ff147b82 */ /* 0x000e220000000800 */
[-CC-:B-1----:R-:W-:Y:S01]  /*b1c0*/  SHF.R.U64 R14, R8, R10.reuse, R9.reuse ;  /* 0x0000000a080e7219 */ /* 0x182fe20000001209 */
[----:B------:R-:W-:Y:S01]  /*b1d0*/  IMAD.MOV.U32 R8, RZ, RZ, -0x1 ;  /* 0xffffffffff087424 */ /* 0x000fe200078e00ff */
[----:B------:R-:W-:-:S05]  /*b1e0*/  SHF.R.U32.HI R9, RZ, R10, R9 ;  /* 0x0000000aff097219 */ /* 0x000fca0000011609 */
[----:B------:R-:W1:Y:S01]  /*b1f0*/  LDC R26, c[0x0][0x648] ;  /* 0x00019200ff1a7b82 */ /* 0x000e620000000800 */
[-CC-:B--2---:R-:W-:Y:S02]  /*b200*/  SHF.R.U64 R21, R14, R12.reuse, R9.reuse ;  /* 0x0000000c0e157219 */ /* 0x184fe40000001209 */
[----:B------:R-:W-:-:S05]  /*b210*/  SHF.R.U32.HI R6, RZ, R12, R9 ;  /* 0x0000000cff067219 */ /* 0x000fca0000011609 */
[----:B------:R-:W2:Y:S01]  /*b220*/  LDC R27, c[0x0][0x638] ;  /* 0x00018e00ff1b7b82 */ /* 0x000ea20000000800 */
[-C--:B---3--:R-:W-:Y:S02]  /*b230*/  SHF.L.U32 R8, R8, R25.reuse, RZ ;  /* 0x0000001908087219 */ /* 0x088fe400000006ff */
[-CC-:B------:R-:W-:Y:S02]  /*b240*/  SHF.R.U64 R23, R21, R25.reuse, R6.reuse ;  /* 0x0000001915177219 */ /* 0x180fe40000001206 */
[----:B------:R-:W-:Y:S02]  /*b250*/  LOP3.LUT R32, RZ, R8, RZ, 0x33, !PT ;  /* 0x00000008ff207212 */ /* 0x000fe400078e33ff */
[----:B------:R-:W-:Y:S01]  /*b260*/  SHF.R.U32.HI R9, RZ, R25, R6 ;  /* 0x00000019ff097219 */ /* 0x000fe20000011606 */
[----:B------:R-:W3:Y:S01]  /*b270*/  LDC R31, c[0x0][0x610] ;  /* 0x00018400ff1f7b82 */ /* 0x000ee20000000800 */
[----:B------:R-:W-:Y:S01]  /*b280*/  IMAD.MOV.U32 R8, RZ, RZ, R23 ;  /* 0x000000ffff087224 */ /* 0x000fe200078e0017 */
[----:B------:R-:W-:Y:S06]  /*b290*/  @!P0 BRA `(.L_x_291) ;  /* 0x0000000000288947 */ /* 0x000fec0003800000 */
        /* <DEDUP_REMOVED lines=10> */
.L_x_291:
[----:B------:R-:W-:Y:S02]  /*b340*/  ISETP.NE.AND P0, PT, R2, 0x1, PT ;  /* 0x000000010200780c */ /* 0x000fe40003f05270 */
[----:B-1----:R-:W-:Y:S01]  /*b350*/  SHF.R.U64 R6, R8, R26, R9 ;  /* 0x0000001a08067219 */ /* 0x002fe20000001209 */
[----:B0-----:R-:W-:Y:S01]  /*b360*/  VIADD R9, R20, 0xffffffff ;  /* 0xffffffff14097836 */ /* 0x001fe20000000000 */
[----:B------:R-:W-:Y:S02]  /*b370*/  SHF.L.U32 R30, R30, R25, RZ ;  /* 0x000000191e1e7219 */ /* 0x000fe400000006ff */
[----:B------:R-:W-:Y:S01]  /*b380*/  LOP3.LUT R5, R21, R32, RZ, 0xc0, !PT ;  /* 0x0000002015057212 */ /* 0x000fe200078ec0ff */
[----:B------:R-:W-:-:S04]  /*b390*/  IMAD.MOV R8, RZ, RZ, -R6 ;  /* 0x000000ffff087224 */ /* 0x000fc800078e0a06 */
[----:B------:R-:W-:Y:S01]  /*b3a0*/  IMAD R6, R30, R6, R5 ;  /* 0x000000061e067224 */ /* 0x000fe200078e0205 */
[----:B------:R-:W-:Y:S01]  /*b3b0*/  LOP3.LUT R5, R14, R9, RZ, 0xc0, !PT ;  /* 0x000000090e057212 */ /* 0x000fe200078ec0ff */
[----:B------:R-:W-:Y:S02]  /*b3c0*/  @P0 IMAD R3, R7, R24, R4 ;  /* 0x0000001807030224 */ /* 0x000fe400078e0204 */
[----:B--2---:R-:W-:Y:S02]  /*b3d0*/  IMAD R4, R8, R27, R23 ;  /* 0x0000001b08047224 */ /* 0x004fe400078e0217 */
[----:B---3--:R-:W-:Y:S02]  /*b3e0*/  IMAD R3, R6, R31, R3 ;  /* 0x0000001f06037224 */ /* 0x008fe400078e0203 */
[----:B------:R-:W-:Y:S02]  /*b3f0*/  IMAD R4, R4, R20, R5 ;  /* 0x0000001404047224 */ /* 0x000fe400078e0205 */
[----:B------:R-:W-:-:S02]  /*b400*/  IMAD.MOV.U32 R8, RZ, RZ, 0x1 ;  /* 0x00000001ff087424 */ /* 0x000fc400078e00ff */
[----:B------:R-:W-:Y:S01]  /*b410*/  IMAD.MOV.U32 R6, RZ, RZ, R22 ;  /* 0x000000ffff067224 */ /* 0x000fe200078e0016 */
[----:B------:R-:W-:Y:S02]  /*b420*/  SEL R21, R4, R3, !P0 ;  /* 0x0000000304157207 */ /* 0x000fe40004000000 */
[----:B------:R-:W-:-:S07]  /*b430*/  SEL R20, R3, R4, !P0 ;  /* 0x0000000403147207 */ /* 0x000fce0004000000 */
.L_x_289:
[----:B------:R-:W-:-:S08]  /*b440*/  NOP ;  /* 0x0000000000007918 */ /* 0x000fd00000000000 */
[----:B------:R-:W0:-:S00]  /*b450*/  USETMAXREG.DEALLOC.CTAPOOL 0x28 ;  /* 0x00000028000079c8 */ /* 0x000e0000080e0500 */
[----:B0-----:R-:W-:-:S13]  /*b460*/  ISETP.NE.AND P0, PT, R0, RZ, PT ;  /* 0x000000ff0000720c */ /* 0x001fda0003f05270 */
[----:B------:R-:W-:Y:S05]  /*b470*/  @P0 EXIT ;  /* 0x000000000000094d */ /* 0x000fea0003800000 */
[----:B------:R-:W-:Y:S01]  /*b480*/  LOP3.LUT P0, RZ, R8, 0xff, RZ, 0xc0, !PT ;  /* 0x000000ff08ff7812 */ /* 0x000fe2000780c0ff */
[----:B------:R-:W-:Y:S01]  /*b490*/  IMAD.MOV.U32 R3, RZ, RZ, RZ ;  /* 0x000000ffff037224 */ /* 0x000fe200078e00ff */
[----:B------:R-:W-:-:S11]  /*b4a0*/  MOV R0, 0x1 ;  /* 0x0000000100007802 */ /* 0x000fd60000000f00 */
[----:B------:R-:W-:Y:S05]  /*b4b0*/  @!P0 BRA `(.L_x_292) ;  /* 0x0000000c00488947 */ /* 0x000fea0003800000 */
[----:B------:R-:W0:Y:S01]  /*b4c0*/  LDC R0, c[0x0][0x28c] ;  /* 0x0000a300ff007b82 */ /* 0x000e220000000800 */
[----:B------:R-:W1:Y:S01]  /*b4d0*/  S2R R11, SR_CgaCtaId ;  /* 0x00000000000b7919 */ /* 0x000e620000008800 */
[----:B------:R-:W-:Y:S01]  /*b4e0*/  ULDC UR5, c[0x0][0x600] ;  /* 0x0001800000057ab9 */ /* 0x000fe20000000800 */
[----:B------:R-:W-:Y:S01]  /*b4f0*/  ULDC UR4, c[0x0][0xc] ;  /* 0x0000030000047ab9 */ /* 0x000fe20000000800 */
[----:B------:R-:W-:Y:S01]  /*b500*/  UIADD3 UR16, UR5, -0x1, URZ ;  /* 0xffffffff05107890 */ /* 0x000fe2000fffe03f */
[----:B------:R-:W-:Y:S01]  /*b510*/  BSSY B0, `(.L_x_292) ;  /* 0x00000cc000007945 */ /* 0x000fe20003800000 */
[----:B------:R-:W-:Y:S01]  /*b520*/  ULDC UR6, c[0x0][0x658] ;  /* 0x0001960000067ab9 */ /* 0x000fe20000000800 */
[----:B------:R-:W-:Y:S01]  /*b530*/  ULDC UR5, c[0x0][0x10] ;  /* 0x0000040000057ab9 */ /* 0x000fe20000000800 */
[----:B------:R-:W-:Y:S01]  /*b540*/  UMOV UR7, 0xffffffff ;  /* 0xffffffff00077882 */ /* 0x000fe20000000000 */
[----:B------:R-:W-:Y:S01]  /*b550*/  UMOV UR8, 0x1 ;  /* 0x0000000100087882 */ /* 0x000fe20000000000 */
[----:B------:R-:W-:Y:S01]  /*b560*/  UIMAD.WIDE.U32 UR4, UR4, UR5, URZ ;  /* 0x00000005040472a5 */ /* 0x000fe2000f8e003f */
[----:B------:R-:W-:Y:S01]  /*b570*/  IMAD.MOV.U32 R9, RZ, RZ, 0x1 ;  /* 0x00000001ff097424 */ /* 0x000fe200078e00ff */
[----:B------:R-:W-:Y:S01]  /*b580*/  USHF.L.U32 UR7, UR7, UR6, URZ ;  /* 0x0000000607077299 */ /* 0x000fe2000800063f */
[----:B------:R-:W-:Y:S01]  /*b590*/  LOP3.LUT R13, R19, 0x2, RZ, 0xfc, !PT ;  /* 0x00000002130d7812 */ /* 0x000fe200078efcff */
[----:B------:R-:W-:-:S02]  /*b5a0*/  USHF.L.U32 UR18, UR8, UR6, URZ ;  /* 0x0000000608127299 */ /* 0x000fc4000800063f */
[----:B------:R-:W-:Y:S01]  /*b5b0*/  ULOP3.LUT UR17, URZ, UR7, URZ, 0x33, !UPT ;  /* 0x000000073f117292 */ /* 0x000fe2000f8e333f */
[----:B------:R-:W-:Y:S01]  /*b5c0*/  ULDC UR6, c[0x0][0x14] ;  /* 0x0000050000067ab9 */ /* 0x000fe20000000800 */
[----:B------:R-:W-:Y:S01]  /*b5d0*/  ULDC.64 UR22, c[0x0][0x198] ;  /* 0x0000660000167ab9 */ /* 0x000fe20000000a00 */
[----:B------:R-:W-:Y:S02]  /*b5e0*/  UIMAD.WIDE.U32 UR20, UR4, UR6, URZ ;  /* 0x00000006041472a5 */ /* 0x000fe4000f8e003f */
[----:B------:R-:W-:Y:S01]  /*b5f0*/  UIMAD UR13, UR5, UR6, URZ ;  /* 0x00000006050d72a4 */ /* 0x000fe2000f8e023f */
[----:B0-----:R-:W-:-:S03]  /*b600*/  VIADD R0, R0, 0x3f ;  /* 0x0000003f00007836 */ /* 0x001fc60000000000 */
[----:B------:R-:W-:Y:S02]  /*b610*/  UIADD3 UR13, UR21, UR13, URZ ;  /* 0x0000000d150d7290 */ /* 0x000fe4000fffe03f */
[----:B------:R-:W-:-:S04]  /*b620*/  SHF.R.S32.HI R3, RZ, 0x1f, R0 ;  /* 0x0000001fff037819 */ /* 0x000fc80000011400 */
[----:B------:R-:W-:Y:S01]  /*b630*/  LEA.HI R8, R3, R0, RZ, 0x6 ;  /* 0x0000000003087211 */ /* 0x000fe200078f30ff */
[C---:B-1----:R-:W-:Y:S02]  /*b640*/  IMAD.SHL.U32 R10, R11.reuse, 0x40, RZ ;  /* 0x000000400b0a7824 */ /* 0x042fe400078e00ff */
[----:B------:R-:W-:Y:S01]  /*b650*/  IMAD.SHL.U32 R11, R11, 0x1000, RZ ;  /* 0x000010000b0b7824 */ /* 0x000fe200078e00ff */
[----:B------:R-:W-:Y:S01]  /*b660*/  SHF.R.S32.HI R8, RZ, 0x6, R8 ;  /* 0x00000006ff087819 */ /* 0x000fe20000011408 */
[----:B------:R-:W-:Y:S01]  /*b670*/  IMAD.MOV.U32 R0, RZ, RZ, 0x1 ;  /* 0x00000001ff007424 */ /* 0x000fe200078e00ff */
[----:B------:R-:W-:Y:S01]  /*b680*/  LOP3.LUT R10, R10, 0x40, RZ, 0xc0, !PT ;  /* 0x000000400a0a7812 */ /* 0x000fe200078ec0ff */
[----:B------:R-:W-:Y:S01]  /*b690*/  IMAD.MOV.U32 R3, RZ, RZ, RZ ;  /* 0x000000ffff037224 */ /* 0x000fe200078e00ff */
[----:B------:R-:W-:Y:S01]  /*b6a0*/  LOP3.LUT R11, R11, 0x1000, RZ, 0xc0, !PT ;  /* 0x000010000b0b7812 */ /* 0x000fe200078ec0ff */
[----:B------:R-:W-:-:S07]  /*b6b0*/  VIADD R12, R8, 0x1 ;  /* 0x00000001080c7836 */ /* 0x000fce0000000000 */
.L_x_303:
[----:B------:R-:W-:-:S03]  /*b6c0*/  UMOV UR4, 0xffffffff ;  /* 0xffffffff00047882 */ /* 0x000fc60000000000 */
[----:B------:R-:W-:Y:S05]  /*b6d0*/  BRA.DIV UR4, `(.L_x_293) ;  /* 0x0000000e04a87947 */ /* 0x000fea000b800000 */
[----:B------:R-:W-:-:S13]  /*b6e0*/  ELECT P6, URZ, PT ;  /* 0x00000000003f782f */ /* 0x000fda00038c0000 */
.L_x_314:
[----:B------:R-:W0:Y:S01]  /*b6f0*/  LDC R4, c[0x0][0x28c] ;  /* 0x0000a300ff047b82 */ /* 0x000e220000000800 */
[----:B------:R-:W-:Y:S01]  /*b700*/  BSSY B1, `(.L_x_294) ;  /* 0x0000038000017945 */ /* 0x000fe20003800000 */
[----:B0-----:R-:W-:-:S13]  /*b710*/  ISETP.LT.OR P6, PT, R4, 0x1, !P6 ;  /* 0x000000010400780c */ /* 0x001fda00077c1670 */
[----:B------:R-:W-:Y:S05]  /*b720*/  @P6 BRA `(.L_x_295) ;  /* 0x0000000000d46947 */ /* 0x000fea0003800000 */
[----:B------:R-:W-:Y:S01]  /*b730*/  IMAD R21, R21, 0x80, R10 ;  /* 0x0000008015157824 */ /* 0x000fe200078e020a */
[----:B------:R-:W-:Y:S01]  /*b740*/  MOV R24, RZ ;  /* 0x000000ff00187202 */ /* 0x000fe20000000f00 */
[----:B------:R-:W-:Y:S02]  /*b750*/  IMAD.SHL.U32 R22, R20, 0x100, RZ ;  /* 0x0000010014167824 */ /* 0x000fe400078e00ff */
[----:B------:R-:W-:Y:S02]  /*b760*/  IMAD.MOV.U32 R4, RZ, RZ, R12 ;  /* 0x000000ffff047224 */ /* 0x000fe400078e000c */
[----:B------:R-:W-:Y:S02]  /*b770*/  IMAD.MOV.U32 R5, RZ, RZ, R0 ;  /* 0x000000ffff057224 */ /* 0x000fe400078e0000 */
[----:B------:R-:W-:-:S07]  /*b780*/  IMAD.MOV.U32 R14, RZ, RZ, R3 ;  /* 0x000000ffff0e7224 */ /* 0x000fce00078e0003 */
.L_x_298:
[----:B------:R-:W0:Y:S01]  /*b790*/  S2R R20, SR_CgaCtaId ;  /* 0x0000000000147919 */ /* 0x000e220000008800 */
[----:B------:R-:W-:Y:S02]  /*b7a0*/  MOV R7, 0x400 ;  /* 0x0000040000077802 */ /* 0x000fe40000000f00 */
[----:B------:R-:W-:-:S13]  /*b7b0*/  LOP3.LUT P1, RZ, R18, 0x7f, RZ, 0xc0, !PT ;  /* 0x0000007f12ff7812 */ /* 0x000fda000782c0ff */
[----:B------:R-:W1:Y:S01]  /*b7c0*/  @!P1 LDC R15, c[0x0][0x500] ;  /* 0x00014000ff0f9b82 */ /* 0x000e620000000800 */
[----:B0-----:R-:W-:Y:S02]  /*b7d0*/  LEA R23, R20, R7, 0x18 ;  /* 0x0000000714177211 */ /* 0x001fe400078ec0ff */
[----:B------:R-:W-:-:S03]  /*b7e0*/  SHF.L.U32 R7, R5, 0x1f, RZ ;  /* 0x0000001f05077819 */ /* 0x000fc600000006ff */
[----:B------:R-:W-:-:S04]  /*b7f0*/  IMAD R20, R14, 0x8, R23 ;  /* 0x000000080e147824 */ /* 0x000fc800078e0217 */
[----:B------:R-:W0:Y:S02]  /*b800*/  SYNCS.PHASECHK.TRANS64.TRYWAIT P0, [R20+URZ+0x20], R7 ;  /* 0x00002007140075a7 */ /* 0x000e24000800017f */
[----:B01----:R-:W-:Y:S05]  /*b810*/  @!P0 BRA `(.L_x_296) ;  /* 0x0000000c00788947 */ /* 0x003fea0003800000 */
.L_x_315:
[----:B0-----:R-:W-:Y:S01]  /*b820*/  PRMT R7, R13, 0x9910, RZ ;  /* 0x000099100d077816 */ /* 0x001fe200000000ff */
[----:B------:R0:W-:Y:S03]  /*b830*/  @!P1 SYNCS.ARRIVE.TRANS64 RZ, [R20+URZ], R15 ;  /* 0x0000000f14ff99a7 */ /* 0x0001e6000800003f */
[----:B------:R-:W-:-:S13]  /*b840*/  ISETP.NE.AND P0, PT, R7, 0x2, PT ;  /* 0x000000020700780c */ /* 0x000fda0003f05270 */
[----:B0-----:R-:W-:Y:S05]  /*b850*/  @P0 BRA `(.L_x_297) ;  /* 0x0000000000040947 */ /* 0x001fea0003800000 */
[----:B------:R-:W-:Y:S01]  /*b860*/  BPT.TRAP 0x1 ;  /* 0x000000040000795c */ /* 0x000fe20000300000 */
.L_x_297:
[----:B------:R-:W-:Y:S01]  /*b870*/  IMAD R7, R14, 0x2000, R11 ;  /* 0x000020000e077824 */ /* 0x000fe200078e020b */
[----:B------:R-:W-:Y:S01]  /*b880*/  R2UR UR9, R20 ;  /* 0x00000000140972ca */ /* 0x000fe200000e0000 */
[--C-:B------:R-:W-:Y:S01]  /*b890*/  IMAD R15, R14, 0x8000, R23.reuse ;  /* 0x000080000e0f7824 */ /* 0x100fe200078e0217 */
[----:B------:R-:W-:Y:S01]  /*b8a0*/  UIADD3 UR4, UP0, UR22, 0xf0, URZ ;  /* 0x000000f016047890 */ /* 0x000fe2000ff1e03f */
[----:B------:R-:W-:Y:S01]  /*b8b0*/  IMAD R7, R7, 0x2, R23 ;  /* 0x0000000207077824 */ /* 0x000fe200078e0217 */
[----:B------:R-:W-:Y:S01]  /*b8c0*/  R2UR UR11, R22 ;  /* 0x00000000160b72ca */ /* 0x000fe200000e0000 */
[----:B------:R-:W-:Y:S01]  /*b8d0*/  VIADD R4, R4, 0xffffffff ;  /* 0xffffffff04047836 */ /* 0x000fe20000000000 */
[----:B------:R-:W-:Y:S01]  /*b8e0*/  R2UR UR5, R15 ;  /* 0x000000000f0572ca */ /* 0x000fe200000e0000 */
[----:B------:R-:W-:Y:S01]  /*b8f0*/  UIADD3 UR24, UP1, UR22, 0x1f0, URZ ;  /* 0x000001f016187890 */ /* 0x000fe2000ff3e03f */
[----:B------:R-:W-:Y:S01]  /*b900*/  R2UR UR8, R7 ;  /* 0x00000000070872ca */ /* 0x000fe200000e0000 */
[----:B------:R-:W-:Y:S01]  /*b910*/  VIADD R14, R14, 0x1 ;  /* 0x000000010e0e7836 */ /* 0x000fe20000000000 */
[----:B------:R-:W-:Y:S01]  /*b920*/  R2UR UR10, R24 ;  /* 0x00000000180a72ca */ /* 0x000fe200000e0000 */
[----:B------:R-:W-:Y:S01]  /*b930*/  UIADD3.X UR25, URZ, UR23, URZ, UP1, !UPT ;  /* 0x000000173f197290 */ /* 0x000fe20008ffe43f */
[----:B------:R-:W-:Y:S01]  /*b940*/  R2UR UR12, R6 ;  /* 0x00000000060c72ca */ /* 0x000fe200000e0000 */
[----:B------:R-:W-:Y:S01]  /*b950*/  UMOV UR6, 0x0 ;  /* 0x0000000000067882 */ /* 0x000fe20000000000 */
[----:B------:R-:W-:Y:S01]  /*b960*/  R2UR UR19, R21 ;  /* 0x00000000151372ca */ /* 0x000fe200000e0000 */
[----:B------:R-:W-:Y:S01]  /*b970*/  UMOV UR7, 0x10000000 ;  /* 0x1000000000077882 */ /* 0x000fe20000000000 */
[----:B------:R-:W-:Y:S01]  /*b980*/  ISETP.GT.AND P1, PT, R4, 0x1, PT ;  /* 0x000000010400780c */ /* 0x000fe20003f24270 */
[----:B------:R-:W-:Y:S01]  /*b990*/  UMOV UR26, 0x30000 ;  /* 0x00030000001a7882 */ /* 0x000fe20000000000 */
[----:B------:R-:W-:Y:S01]  /*b9a0*/  ISETP.NE.AND P0, PT, R14, 0x4, PT ;  /* 0x000000040e00780c */ /* 0x000fe20003f05270 */
[----:B------:R-:W-:Y:S01]  /*b9b0*/  UIADD3 UR14, UR5, 0x100, URZ ;  /* 0x00000100050e7890 */ /* 0x000fe2000fffe03f */
[----:B------:R-:W-:Y:S01]  /*b9c0*/  VIADD R24, R24, 0x40 ;  /* 0x0000004018187836 */ /* 0x000fe20000000000 */
[----:B------:R-:W-:Y:S01]  /*b9d0*/  UIADD3.X UR5, URZ, UR23, URZ, UP0, !UPT ;  /* 0x000000173f057290 */ /* 0x000fe200087fe43f */
[----:B------:R-:W-:Y:S01]  /*b9e0*/  SEL R20, RZ, 0x1, P0 ;  /* 0x00000001ff147807 */ /* 0x000fe20000000000 */
[----:B------:R-:W-:Y:S01]  /*b9f0*/  UIADD3 UR15, UR8, 0x20100, URZ ;  /* 0x00020100080f7890 */ /* 0x000fe2000fffe03f */
[----:B------:R-:W-:-:S02]  /*ba00*/  SEL R14, R14, RZ, P0 ;  /* 0x000000ff0e0e7207 */ /* 0x000fc40000000000 */
[----:B------:R-:W-:Y:S01]  /*ba10*/  UMOV UR8, UR14 ;  /* 0x0000000e00087c82 */ /* 0x000fe20008000000 */
[----:B------:R-:W-:-:S03]  /*ba20*/  LOP3.LUT R5, R5, R20, RZ, 0x3c, !PT ;  /* 0x0000001405057212 */ /* 0x000fc600078e3cff */
[----:B------:R0:W-:Y:S02]  /*ba30*/  UTMALDG.3D [UR8], [UR4], desc[UR6] ;  /* 0x00000608040075b4 */ /* 0x0001e40008011000 */
[----:B0-----:R-:W-:Y:S01]  /*ba40*/  UMOV UR8, UR15 ;  /* 0x0000000f00087c82 */ /* 0x001fe20008000000 */
[----:B------:R-:W-:Y:S02]  /*ba50*/  UMOV UR11, UR19 ;  /* 0x00000013000b7c82 */ /* 0x000fe40008000000 */
[----:B------:R0:W-:Y:S02]  /*ba60*/  UTMALDG.3D.MULTICAST [UR8], [UR24], UR26, desc[UR6] ;  /* 0x00000608180073b4 */ /* 0x0001e4000801181a */
[----:B0-----:R-:W-:Y:S05]  /*ba70*/  @P1 BRA `(.L_x_298) ;  /* 0xfffffffc00441947 */ /* 0x001fea000383ffff */
.L_x_295:
[----:B------:R-:W-:Y:S05]  /*ba80*/  BSYNC B1 ;  /* 0x0000000000017941 */ /* 0x000fea0003800000 */
.L_x_294:
[----:B------:R-:W-:Y:S01]  /*ba90*/  LOP3.LUT P1, RZ, R9, 0xff, RZ, 0xc0, !PT ;  /* 0x000000ff09ff7812 */ /* 0x000fe2000782c0ff */
[----:B------:R-:W-:Y:S01]  /*baa0*/  ULDC.64 UR4, c[0x0][0x650] ;  /* 0x0001940000047ab9 */ /* 0x000fe20000000a00 */
[----:B------:R-:W-:Y:S01]  /*bab0*/  IADD3 R3, R8, R3, RZ ;  /* 0x0000000308037210 */ /* 0x000fe20007ffe0ff */
[----:B------:R-:W-:Y:S01]  /*bac0*/  BSSY B1, `(.L_x_299) ;  /* 0x000006e000017945 */ /* 0x000fe20003800000 */
[----:B------:R-:W-:Y:S01]  /*bad0*/  IADD3 R16, P2, R16, UR20, RZ ;  /* 0x0000001410107c10 */ /* 0x000fe2000ff5e0ff */
[----:B------:R-:W-:Y:S01]  /*bae0*/  IMAD.MOV.U32 R20, RZ, RZ, -0x1 ;  /* 0xffffffffff147424 */ /* 0x000fe200078e00ff */
[----:B------:R-:W-:Y:S01]  /*baf0*/  ISETP.GT.U32.AND P0, PT, R3, 0x3, PT ;  /* 0x000000030300780c */ /* 0x000fe20003f04070 */
[----:B------:R-:W-:Y:S01]  /*bb00*/  IMAD.MOV.U32 R21, RZ, RZ, -0x1 ;  /* 0xffffffffff157424 */ /* 0x000fe200078e00ff */
[----:B------:R-:W-:Y:S02]  /*bb10*/  SHF.R.U32.HI R4, RZ, 0x2, R3 ;  /* 0x00000002ff047819 */ /* 0x000fe40000011603 */
[----:B------:R-:W-:-:S02]  /*bb20*/  ISETP.LT.U32.AND P0, PT, R8, 0x4, P0 ;  /* 0x000000040800780c */ /* 0x000fc40000701070 */
[----:B------:R-:W-:Y:S01]  /*bb30*/  IADD3.X R17, R17, UR13, RZ, P2, !PT ;  /* 0x0000000d11117c10 */ /* 0x000fe200097fe4ff */
[----:B------:R-:W0:Y:S01]  /*bb40*/  @P1 S2R R6, SR_CgaCtaId ;  /* 0x0000000000061919 */ /* 0x000e220000008800 */
[----:B------:R-:W-:Y:S02]  /*bb50*/  @P1 MOV R5, 0x400 ;  /* 0x0000040000051802 */ /* 0x000fe40000000f00 */
[----:B------:R-:W-:Y:S02]  /*bb60*/  ISETP.GE.U32.AND P2, PT, R16, UR4, PT ;  /* 0x0000000410007c0c */ /* 0x000fe4000bf46070 */
[----:B------:R-:W-:Y:S02]  /*bb70*/  LOP3.LUT R4, R4, 0x1, RZ, 0xc0, !PT ;  /* 0x0000000104047812 */ /* 0x000fe400078ec0ff */
[----:B------:R-:W-:Y:S02]  /*bb80*/  LOP3.LUT R3, R3, 0x3, RZ, 0xc0, !PT ;  /* 0x0000000303037812 */ /* 0x000fe400078ec0ff */
[----:B------:R-:W-:-:S02]  /*bb90*/  PRMT R9, RZ, 0x7610, R9 ;  /* 0x00007610ff097816 */ /* 0x000fc40000000009 */
[----:B0-----:R-:W-:Y:S01]  /*bba0*/  @P1 LEA R5, R6, R5, 0x18 ;  /* 0x0000000506051211 */ /* 0x001fe200078ec0ff */
[----:B------:R-:W-:-:S03]  /*bbb0*/  IMAD.MOV.U32 R6, RZ, RZ, -0x1 ;  /* 0xffffffffff067424 */ /* 0x000fc600078e00ff */
[----:B------:R0:W-:Y:S01]  /*bbc0*/  @P1 SYNCS.ARRIVE.TRANS64.A1T0 RZ, [R5+URZ+0x58], RZ ;  /* 0x000058ff05ff19a7 */ /* 0x0001e2000810003f */
[----:B------:R-:W-:-:S04]  /*bbd0*/  ISETP.NE.U32.AND P1, PT, R4, 0x1, PT ;  /* 0x000000010400780c */ /* 0x000fc80003f25070 */
[----:B------:R-:W-:Y:S02]  /*bbe0*/  ISETP.GT.U32.AND P1, PT, R8, 0x3, !P1 ;  /* 0x000000030800780c */ /* 0x000fe40004f24070 */
[----:B0-----:R-:W-:Y:S02]  /*bbf0*/  SEL R5, RZ, 0x1, !P0 ;  /* 0x00000001ff057807 */ /* 0x001fe40004000000 */
[----:B------:R-:W-:Y:S02]  /*bc00*/  ISETP.GE.U32.AND.EX P0, PT, R17, UR5, PT, P2 ;  /* 0x0000000511007c0c */ /* 0x000fe4000bf06120 */
[----:B------:R-:W-:-:S04]  /*bc10*/  SEL R4, RZ, 0x1, !P1 ;  /* 0x00000001ff047807 */ /* 0x000fc80004800000 */
[----:B------:R-:W-:Y:S02]  /*bc20*/  LOP3.LUT R0, R4, R0, R5, 0x96, !PT ;  /* 0x0000000004007212 */ /* 0x000fe400078e9605 */
[----:B------:R-:W-:-:S05]  /*bc30*/  PRMT R4, RZ, 0x7610, R4 ;  /* 0x00007610ff047816 */ /* 0x000fca0000000004 */
[----:B------:R-:W-:Y:S05]  /*bc40*/  @P0 BRA `(.L_x_300) ;  /* 0x0000000400540947 */ /* 0x000fea0003800000 */
[----:B------:R-:W0:Y:S01]  /*bc50*/  S2R R15, SR_CTAID.X ;  /* 0x00000000000f7919 */ /* 0x000e220000002500 */
[----:B------:R-:W-:Y:S01]  /*bc60*/  ULDC.64 UR4, c[0x0][0x628] ;  /* 0x00018a0000047ab9 */ /* 0x000fe20000000a00 */
[----:B------:R-:W-:Y:S01]  /*bc70*/  ULDC UR7, c[0x0][0x630] ;  /* 0x00018c0000077ab9 */ /* 0x000fe20000000800 */
[----:B------:R-:W-:Y:S01]  /*bc80*/  ISETP.NE.U32.AND P0, PT, RZ, UR4, PT ;  /* 0x00000004ff007c0c */ /* 0x000fe2000bf05070 */
[----:B------:R-:W1:Y:S01]  /*bc90*/  S2R R20, SR_CTAID.Y ;  /* 0x0000000000147919 */ /* 0x000e620000002600 */
[----:B------:R-:W-:Y:S01]  /*bca0*/  ULDC UR8, c[0x0][0x150] ;  /* 0x0000540000087ab9 */ /* 0x000fe20000000800 */
[----:B------:R-:W-:Y:S01]  /*bcb0*/  IMAD.MOV.U32 R4, RZ, RZ, R16 ;  /* 0x000000ffff047224 */ /* 0x000fe200078e0010 */
[----:B------:R-:W-:Y:S01]  /*bcc0*/  ISETP.NE.AND.EX P0, PT, RZ, UR5, PT, P0 ;  /* 0x00000005ff007c0c */ /* 0x000fe2000bf05300 */
[----:B------:R-:W-:Y:S01]  /*bcd0*/  IMAD.MOV.U32 R5, RZ, RZ, R17 ;  /* 0x000000ffff057224 */ /* 0x000fe200078e0011 */
[----:B0-----:R-:W-:-:S11]  /*bce0*/  I2FP.F32.U32 R22, R15 ;  /* 0x0000000f00167245 */ /* 0x001fd60000201000 */
[----:B------:R-:W-:Y:S05]  /*bcf0*/  @!P0 BRA `(.L_x_301) ;  /* 0x0000000000288947 */ /* 0x000fea0003800000 */
[----:B------:R-:W-:Y:S02]  /*bd00*/  ULDC UR6, c[0x0][0x634] ;  /* 0x00018d0000067ab9 */ /* 0x000fe40000000800 */
[----:B------:R-:W-:-:S05]  /*bd10*/  IADD3 R5, P0, R16, UR6, RZ ;  /* 0x0000000610057c10 */ /* 0x000fca000ff1e0ff */
[----:B------:R-:W-:-:S04]  /*bd20*/  IMAD.X R21, RZ, RZ, R17, P0 ;  /* 0x000000ffff157224 */ /* 0x000fc800000e0611 */
[----:B------:R-:W-:-:S04]  /*bd30*/  IMAD.WIDE.U32 R6, R21, UR4, RZ ;  /* 0x0000000415067c25 */ /* 0x000fc8000f8e00ff */
[----:B------:R-:W-:-:S04]  /*bd40*/  IMAD.WIDE.U32 R6, P0, R5, UR5, R6 ;  /* 0x0000000505067c25 */ /* 0x000fc8000f800006 */
[----:B------:R-:W-:-:S04]  /*bd50*/  IMAD.WIDE.U32 R4, R5, UR4, RZ ;  /* 0x0000000405047c25 */ /* 0x000fc8000f8e00ff */
[----:B------:R-:W-:Y:S01]  /*bd60*/  IMAD.MOV.U32 R4, RZ, RZ, R7 ;  /* 0x000000ffff047224 */ /* 0x000fe200078e0007 */
[----:B------:R-:W-:Y:S01]  /*bd70*/  IADD3 RZ, P1, R5, R6, RZ ;  /* 0x0000000605ff7210 */ /* 0x000fe20007f3e0ff */
[----:B------:R-:W-:-:S04]  /*bd80*/  IMAD.X R5, RZ, RZ, RZ, P0 ;  /* 0x000000ffff057224 */ /* 0x000fc800000e06ff */
[----:B------:R-:W-:-:S08]  /*bd90*/  IMAD.WIDE.U32.X R4, R21, UR5, R4, P1 ;  /* 0x0000000515047c25 */ /* 0x000fd000088e0404 */
.L_x_301:
[--C-:B------:R-:W-:Y:S01]  /*bda0*/  SHF.R.U64 R14, R4, UR7, R5.reuse ;  /* 0x00000007040e7c19 */ /* 0x100fe20008001205 */
[----:B------:R-:W-:Y:S01]  /*bdb0*/  FMUL R22, R22, UR8 ;  /* 0x0000000816167c20 */ /* 0x000fe20008400000 */
[----:B------:R-:W-:Y:S01]  /*bdc0*/  SHF.R.U32.HI R4, RZ, UR7, R5 ;  /* 0x00000007ff047c19 */ /* 0x000fe20008011605 */
[----:B------:R-:W0:Y:S01]  /*bdd0*/  LDC R6, c[0x0][0x144] ;  /* 0x00005100ff067b82 */ /* 0x000e220000000800 */
[----:B------:R-:W-:Y:S01]  /*bde0*/  IADD3 R5, P0, RZ, -R14, RZ ;  /* 0x8000000eff057210 */ /* 0x000fe20007f1e0ff */
[----:B------:R-:W-:Y:S01]  /*bdf0*/  ULDC UR6, c[0x0][0x154] ;  /* 0x0000550000067ab9 */ /* 0x000fe20000000800 */
[----:B-1----:R-:W-:Y:S01]  /*be00*/  I2FP.F32.U32 R7, R20 ;  /* 0x0000001400077245 */ /* 0x002fe20000201000 */
[----:B------:R-:W1:Y:S01]  /*be10*/  F2I.U32.TRUNC.NTZ R22, R22 ;  /* 0x0000001600167305 */ /* 0x000e62000020f000 */
[----:B------:R-:W-:Y:S01]  /*be20*/  ULDC.64 UR4, c[0x0][0x620] ;  /* 0x0001880000047ab9 */ /* 0x000fe20000000a00 */
[----:B------:R-:W-:Y:S01]  /*be30*/  IMAD.X R4, RZ, RZ, ~R4, P0 ;  /* 0x000000ffff047224 */ /* 0x000fe200000e0e04 */
[----:B------:R-:W-:Y:S01]  /*be40*/  ISETP.NE.AND P2, PT, R2, 0x1, PT ;  /* 0x000000010200780c */ /* 0x000fe20003f45270 */
[----:B------:R-:W-:Y:S01]  /*be50*/  FMUL R23, R7, UR6 ;  /* 0x0000000607177c20 */ /* 0x000fe20008400000 */
[----:B------:R-:W2:Y:S01]  /*be60*/  LDC R25, c[0x0][0x148] ;  /* 0x00005200ff197b82 */ /* 0x000ea20000000800 */
[----:B------:R-:W-:Y:S01]  /*be70*/  IMAD R4, R4, UR4, RZ ;  /* 0x0000000404047c24 */ /* 0x000fe2000f8e02ff */
[----:B------:R-:W-:-:S02]  /*be80*/  ULDC.64 UR6, c[0x0][0x640] ;  /* 0x0001900000067ab9 */ /* 0x000fc40000000a00 */
[----:B------:R-:W-:Y:S01]  /*be90*/  ISETP.NE.U32.AND P0, PT, RZ, UR6, PT ;  /* 0x00000006ff007c0c */ /* 0x000fe2000bf05070 */
[----:B------:R-:W3:Y:S01]  /*bea0*/  F2I.U32.TRUNC.NTZ R23, R23 ;  /* 0x0000001700177305 */ /* 0x000ee2000020f000 */
[C---:B------:R-:W-:Y:S02]  /*beb0*/  IMAD R7, R5.reuse, UR5, R4 ;  /* 0x0000000505077c24 */ /* 0x040fe4000f8e0204 */
[----:B------:R-:W-:Y:S01]  /*bec0*/  IMAD.WIDE.U32 R4, R5, UR4, R16 ;  /* 0x0000000405047c25 */ /* 0x000fe2000f8e0010 */
[----:B------:R-:W-:Y:S01]  /*bed0*/  ULDC UR4, c[0x0][0x618] ;  /* 0x0001860000047ab9 */ /* 0x000fe20000000800 */
[----:B------:R-:W-:Y:S02]  /*bee0*/  ISETP.NE.AND.EX P0, PT, RZ, UR7, PT, P0 ;  /* 0x00000007ff007c0c */ /* 0x000fe4000bf05300 */
[----:B-1----:R-:W-:Y:S01]  /*bef0*/  IMAD.MOV R22, RZ, RZ, -R22 ;  /* 0x000000ffff167224 */ /* 0x002fe200078e0a16 */
[----:B------:R-:W-:-:S03]  /*bf00*/  IADD3 R5, R5, R7, RZ ;  /* 0x0000000705057210 */ /* 0x000fc60007ffe0ff */
[----:B0-----:R-:W-:Y:S01]  /*bf10*/  IMAD R15, R6, R22, R15 ;  /* 0x00000016060f7224 */ /* 0x001fe200078e020f */
[--C-:B------:R-:W-:Y:S02]  /*bf20*/  SHF.R.U64 R21, R4, UR4, R5.reuse ;  /* 0x0000000404157c19 */ /* 0x100fe40008001205 */
[----:B------:R-:W-:Y:S01]  /*bf30*/  SHF.R.U32.HI R4, RZ, UR4, R5 ;  /* 0x00000004ff047c19 */ /* 0x000fe20008011605 */
[----:B------:R-:W-:Y:S01]  /*bf40*/  ULDC UR4, c[0x0][0x608] ;  /* 0x0001820000047ab9 */ /* 0x000fe20000000800 */
[----:B---3--:R-:W-:Y:S02]  /*bf50*/  IMAD.MOV R6, RZ, RZ, -R23 ;  /* 0x000000ffff067224 */ /* 0x008fe400078e0a17 */
[--C-:B------:R-:W-:Y:S02]  /*bf60*/  SHF.R.U64 R22, R21, UR4, R4.reuse ;  /* 0x0000000415167c19 */ /* 0x100fe40008001204 */
[----:B------:R-:W-:Y:S01]  /*bf70*/  SHF.R.U32.HI R5, RZ, UR4, R4 ;  /* 0x00000004ff057c19 */ /* 0x000fe20008011604 */
[----:B------:R-:W-:Y:S01]  /*bf80*/  ULDC UR4, c[0x0][0x658] ;  /* 0x0001960000047ab9 */ /* 0x000fe20000000800 */
[----:B--2---:R-:W-:-:S02]  /*bf90*/  @P2 IMAD R15, R25, R6, R20 ;  /* 0x00000006190f2224 */ /* 0x004fc400078e0214 */
[--C-:B------:R-:W-:Y:S02]  /*bfa0*/  SHF.R.U64 R20, R22, UR4, R5.reuse ;  /* 0x0000000416147c19 */ /* 0x100fe40008001205 */
[----:B------:R-:W-:-:S03]  /*bfb0*/  SHF.R.U32.HI R23, RZ, UR4, R5 ;  /* 0x00000004ff177c19 */ /* 0x000fc60008011605 */
[----:B------:R-:W-:Y:S02]  /*bfc0*/  IMAD.MOV.U32 R6, RZ, RZ, R20 ;  /* 0x000000ffff067224 */ /* 0x000fe400078e0014 */
[----:B------:R-:W-:Y:S01]  /*bfd0*/  IMAD.MOV.U32 R5, RZ, RZ, R23 ;  /* 0x000000ffff057224 */ /* 0x000fe200078e0017 */
[----:B------:R-:W-:Y:S06]  /*bfe0*/  @!P0 BRA `(.L_x_302) ;  /* 0x00000000002c8947 */ /* 0x000fec0003800000 */
        /* <DEDUP_REMOVED lines=9> */
[----:B------:R-:W-:-:S04]  /*c080*/  IMAD.WIDE.U32.X R4, R23, UR7, R4, P1 ;  /* 0x0000000717047c25 */ /* 0x000fc800088e0404 */
[----:B------:R-:W-:-:S07]  /*c090*/  IMAD.MOV.U32 R6, RZ, RZ, R4 ;  /* 0x000000ffff067224 */ /* 0x000fce00078e0004 */
.L_x_302:
[----:B------:R-:W-:Y:S01]  /*c0a0*/  ULDC UR4, c[0x0][0x648] ;  /* 0x0001920000047ab9 */ /* 0x000fe20000000800 */
[----:B------:R-:W-:Y:S01]  /*c0b0*/  LOP3.LUT R4, R22, UR17, RZ, 0xc0, !PT ;  /* 0x0000001116047c12 */ /* 0x000fe2000f8ec0ff */
[----:B------:R-:W-:Y:S01]  /*c0c0*/  ULDC UR5, c[0x0][0x610] ;  /* 0x0001840000057ab9 */ /* 0x000fe20000000800 */
[----:B------:R-:W-:Y:S01]  /*c0d0*/  SHF.R.U64 R5, R6, UR4, R5 ;  /* 0x0000000406057c19 */ /* 0x000fe20008001205 */
[----:B------:R-:W-:Y:S01]  /*c0e0*/  ULDC UR4, c[0x0][0x638] ;  /* 0x00018e0000047ab9 */ /* 0x000fe20000000800 */
[----:B------:R-:W-:Y:S01]  /*c0f0*/  LOP3.LUT R21, R21, UR16, RZ, 0xc0, !PT ;  /* 0x0000001015157c12 */ /* 0x000fe2000f8ec0ff */
[----:B------:R-:W-:Y:S02]  /*c100*/  IMAD.MOV.U32 R6, RZ, RZ, R14 ;  /* 0x000000ffff067224 */ /* 0x000fe400078e000e */
[----:B------:R-:W-:Y:S02]  /*c110*/  IMAD.MOV R7, RZ, RZ, -R5 ;  /* 0x000000ffff077224 */ /* 0x000fe400078e0a05 */
[----:B------:R-:W-:-:S02]  /*c120*/  IMAD R4, R5, UR18, R4 ;  /* 0x0000001205047c24 */ /* 0x000fc4000f8e0204 */
[----:B------:R-:W-:Y:S01]  /*c130*/  IMAD R20, R7, UR4, R20 ;  /* 0x0000000407147c24 */ /* 0x000fe2000f8e0214 */
[----:B------:R-:W-:Y:S01]  /*c140*/  ULDC UR4, c[0x0][0x600] ;  /* 0x0001800000047ab9 */ /* 0x000fe20000000800 */
[----:B------:R-:W-:Y:S02]  /*c150*/  IMAD R15, R4, UR5, R15 ;  /* 0x00000005040f7c24 */ /* 0x000fe4000f8e020f */
[----:B------:R-:W-:Y:S02]  /*c160*/  IMAD R20, R20, UR4, R21 ;  /* 0x0000000414147c24 */ /* 0x000fe4000f8e0215 */
[----:B------:R-:W-:-:S03]  /*c170*/  IMAD.MOV.U32 R4, RZ, RZ, 0x1 ;  /* 0x00000001ff047424 */ /* 0x000fc600078e00ff */
[----:B------:R-:W-:Y:S02]  /*c180*/  SEL R21, R20, R15, !P2 ;  /* 0x0000000f14157207 */ /* 0x000fe40005000000 */
[----:B------:R-:W-:-:S07]  /*c190*/  SEL R20, R15, R20, !P2 ;  /* 0x000000140f147207 */ /* 0x000fce0005000000 */
.L_x_300:
[----:B------:R-:W-:Y:S05]  /*c1a0*/  BSYNC B1 ;  /* 0x0000000000017941 */ /* 0x000fea0003800000 */
.L_x_299:
[----:B------:R-:W-:-:S13]  /*c1b0*/  LOP3.LUT P0, RZ, R4, 0xff, RZ, 0xc0, !PT ;  /* 0x000000ff04ff7812 */ /* 0x000fda000780c0ff */
[----:B------:R-:W-:Y:S05]  /*c1c0*/  @P0 BRA `(.L_x_303) ;  /* 0xfffffff4003c0947 */ /* 0x000fea000383ffff */
[----:B------:R-:W-:Y:S05]  /*c1d0*/  BSYNC B0 ;  /* 0x0000000000007941 */ /* 0x000fea0003800000 */
.L_x_292:
[----:B------:R-:W-:-:S03]  /*c1e0*/  UMOV UR4, 0xffffffff ;  /* 0xffffffff00047882 */ /* 0x000fc60000000000 */
[----:B------:R-:W-:Y:S05]  /*c1f0*/  BRA.DIV UR4, `(.L_x_304) ;  /* 0x0000000604147947 */ /* 0x000fea000b800000 */
[----:B------:R-:W-:-:S13]  /*c200*/  ELECT P6, URZ, PT ;  /* 0x00000000003f782f */ /* 0x000fda00038c0000 */
.L_x_318:
[----:B------:R-:W-:Y:S04]  /*c210*/  BSSY B0, `(.L_x_305) ;  /* 0x000002b000007945 */ /* 0x000fe80003800000 */
[----:B------:R-:W-:Y:S05]  /*c220*/  @!P6 BRA `(.L_x_306) ;  /* 0x0000000000a4e947 */ /* 0x000fea0003800000 */
[----:B------:R-:W-:-:S04]  /*c230*/  LOP3.LUT R19, R19, 0x2, RZ, 0xfc, !PT ;  /* 0x0000000213137812 */ /* 0x000fc800078efcff */
[----:B------:R-:W-:-:S13]  /*c240*/  ISETP.NE.AND P0, PT, R19, 0x3, PT ;  /* 0x000000031300780c */ /* 0x000fda0003f05270 */
[----:B------:R-:W-:Y:S05]  /*c250*/  @!P0 BRA `(.L_x_307) ;  /* 0x0000000000048947 */ /* 0x000fea0003800000 */
[----:B------:R-:W-:Y:S01]  /*c260*/  BPT.TRAP 0x1 ;  /* 0x000000040000795c */ /* 0x000fe20000300000 */
.L_x_307:
[----:B------:R-:W0:Y:S01]  /*c270*/  S2R R5, SR_CgaCtaId ;  /* 0x0000000000057919 */ /* 0x000e220000008800 */
[----:B------:R-:W-:Y:S02]  /*c280*/  MOV R2, 0x400 ;  /* 0x0000040000027802 */ /* 0x000fe40000000f00 */
[----:B------:R-:W-:Y:S02]  /*c290*/  SHF.L.U32 R4, R0, 0x1f, RZ ;  /* 0x0000001f00047819 */ /* 0x000fe400000006ff */
[----:B0-----:R-:W-:-:S04]  /*c2a0*/  LEA R2, R5, R2, 0x18 ;  /* 0x0000000205027211 */ /* 0x001fc800078ec0ff */
[----:B------:R-:W-:-:S05]  /*c2b0*/  IADD3 R2, R2, 0x20, RZ ;  /* 0x0000002002027810 */ /* 0x000fca0007ffe0ff */
[C---:B------:R-:W-:Y:S02]  /*c2c0*/  IMAD R7, R3.reuse, 0x8, R2 ;  /* 0x0000000803077824 */ /* 0x040fe400078e0202 */
[----:B------:R-:W-:Y:S02]  /*c2d0*/  VIADD R3, R3, 0x1 ;  /* 0x0000000103037836 */ /* 0x000fe40000000000 */
[----:B------:R-:W0:Y:S03]  /*c2e0*/  SYNCS.PHASECHK.TRANS64.TRYWAIT P0, [R7+URZ], R4 ;  /* 0x00000004070075a7 */ /* 0x000e26000800017f */
[----:B------:R-:W-:-:S04]  /*c2f0*/  ISETP.NE.AND P1, PT, R3, 0x4, PT ;  /* 0x000000040300780c */ /* 0x000fc80003f25270 */
[----:B------:R-:W-:Y:S02]  /*c300*/  SEL R5, RZ, 0x1, P1 ;  /* 0x00000001ff057807 */ /* 0x000fe40000800000 */
[----:B------:R-:W-:Y:S02]  /*c310*/  SEL R3, R3, RZ, P1 ;  /* 0x000000ff03037207 */ /* 0x000fe40000800000 */
[----:B------:R-:W-:-:S03]  /*c320*/  LOP3.LUT R6, R0, R5, RZ, 0x3c, !PT ;  /* 0x0000000500067212 */ /* 0x000fc600078e3cff */
[----:B------:R-:W-:Y:S01]  /*c330*/  IMAD R8, R3, 0x8, R2 ;  /* 0x0000000803087824 */ /* 0x000fe200078e0202 */
[----:B------:R-:W-:Y:S01]  /*c340*/  SHF.L.U32 R5, R6, 0x1f, RZ ;  /* 0x0000001f06057819 */ /* 0x000fe200000006ff */
[----:B0-----:R-:W-:Y:S06]  /*c350*/  @!P0 BRA `(.L_x_308) ;  /* 0x0000000000dc8947 */ /* 0x001fec0003800000 */
.L_x_319:
[----:B------:R-:W1:Y:S01]  /*c360*/  SYNCS.PHASECHK.TRANS64.TRYWAIT P0, [R8+URZ], R5 ;  /* 0x00000005080075a7 */ /* 0x000e62000800017f */
[----:B------:R-:W-:-:S05]  /*c370*/  VIADD R0, R3, 0x1 ;  /* 0x0000000103007836 */ /* 0x000fca0000000000 */
[----:B------:R-:W-:-:S04]  /*c380*/  ISETP.NE.AND P1, PT, R0, 0x4, PT ;  /* 0x000000040000780c */ /* 0x000fc80003f25270 */
[----:B------:R-:W-:Y:S02]  /*c390*/  SEL R3, RZ, 0x1, P1 ;  /* 0x00000001ff037807 */ /* 0x000fe40000800000 */
[----:B0-----:R-:W-:Y:S02]  /*c3a0*/  SEL R7, R0, RZ, P1 ;  /* 0x000000ff00077207 */ /* 0x001fe40000800000 */
[----:B------:R-:W-:-:S03]  /*c3b0*/  LOP3.LUT R9, R6, R3, RZ, 0x3c, !PT ;  /* 0x0000000306097212 */ /* 0x000fc600078e3cff */
[----:B------:R-:W-:Y:S01]  /*c3c0*/  IMAD R11, R7, 0x8, R2 ;  /* 0x00000008070b7824 */ /* 0x000fe200078e0202 */
[----:B------:R-:W-:Y:S01]  /*c3d0*/  SHF.L.U32 R6, R9, 0x1f, RZ ;  /* 0x0000001f09067819 */ /* 0x000fe200000006ff */
[----:B-1----:R-:W-:Y:S06]  /*c3e0*/  @!P0 BRA `(.L_x_309) ;  /* 0x0000000000cc8947 */ /* 0x002fec0003800000 */
.L_x_320:
[----:B------:R-:W1:Y:S01]  /*c3f0*/  SYNCS.PHASECHK.TRANS64.TRYWAIT P0, [R11+URZ], R6 ;  /* 0x000000060b0075a7 */ /* 0x000e62000800017f */
[----:B------:R-:W-:-:S05]  /*c400*/  VIADD R0, R7, 0x1 ;  /* 0x0000000107007836 */ /* 0x000fca0000000000 */
[----:B------:R-:W-:-:S04]  /*c410*/  ISETP.NE.AND P1, PT, R0, 0x4, PT ;  /* 0x000000040000780c */ /* 0x000fc80003f25270 */
[----:B------:R-:W-:Y:S02]  /*c420*/  SEL R4, RZ, 0x1, P1 ;  /* 0x00000001ff047807 */ /* 0x000fe40000800000 */
[----:B------:R-:W-:Y:S02]  /*c430*/  SEL R3, R0, RZ, P1 ;  /* 0x000000ff00037207 */ /* 0x000fe40000800000 */
[----:B------:R-:W-:Y:S01]  /*c440*/  LOP3.LUT R0, R9, R4, RZ, 0x3c, !PT ;  /* 0x0000000409007212 */ /* 0x000fe200078e3cff */
[----:B-1----:R-:W-:Y:S06]  /*c450*/  @!P0 BRA `(.L_x_310) ;  /* 0x0000000000c48947 */ /* 0x002fec0003800000 */
.L_x_321:
[----:B------:R-:W-:Y:S01]  /*c460*/  IMAD R3, R3, 0x8, R2 ;  /* 0x0000000803037824 */ /* 0x000fe200078e0202 */
[----:B------:R-:W-:-:S07]  /*c470*/  SHF.L.U32 R0, R0, 0x1f, RZ ;  /* 0x0000001f00007819 */ /* 0x000fce00000006ff */
.L_x_311:
[----:B--2---:R2:W3:Y:S02]  /*c480*/  SYNCS.PHASECHK.TRANS64.TRYWAIT P0, [R3+URZ], R0 ;  /* 0x00000000030075a7 */ /* 0x0044e4000800017f */
[----:B---3--:R-:W-:Y:S05]  /*c490*/  @!P0 NANOSLEEP.SYNCS 0x989680 ;  /* 0x009896800000895d */ /* 0x008fea0003900000 */
[----:B------:R-:W3:Y:S02]  /*c4a0*/  @!P0 SYNCS.PHASECHK.TRANS64 P0, [R3+URZ], R0 ;  /* 0x00000000030085a7 */ /* 0x000ee4000800007f */
[----:B---3--:R-:W-:Y:S05]  /*c4b0*/  @!P0 BRA `(.L_x_311) ;  /* 0xfffffffc00f08947 */ /* 0x008fea000383ffff */
.L_x_306:
[----:B------:R-:W-:Y:S05]  /*c4c0*/  BSYNC B0 ;  /* 0x0000000000007941 */ /* 0x000fea0003800000 */
.L_x_305:
[----:B------:R-:W-:Y:S05]  /*c4d0*/  EXIT ;  /* 0x000000000000794d */ /* 0x000fea0003800000 */
.L_x_21:
[----:B----4-:R4:W0:Y:S02]  /*c4e0*/  SYNCS.PHASECHK.TRANS64.TRYWAIT P1, [R3+URZ], R0 ;  /* 0x00000000030075a7 */ /* 0x010824000802017f */
[----:B0-----:R-:W-:Y:S05]  /*c4f0*/  @!P1 NANOSLEEP.SYNCS 0x989680 ;  /* 0x009896800000995d */ /* 0x001fea0003900000 */
[----:B------:R-:W0:Y:S02]  /*c500*/  @!P1 SYNCS.PHASECHK.TRANS64 P1, [R3+URZ], R0 ;  /* 0x00000000030095a7 */ /* 0x000e24000802007f */
[----:B0-----:R-:W-:Y:S05]  /*c510*/  @!P1 BRA `(.L_x_21) ;  /* 0xfffffffc00f09947 */ /* 0x001fea000383ffff */
[----:B------:R-:W-:Y:S05]  /*c520*/  BRA `(.L_x_20) ;  /* 0xffffff4c00fc7947 */ /* 0x000fea000383ffff */
.L_x_26:
[----:B-1----:R1:W3:Y:S02]  /*c530*/  SYNCS.PHASECHK.TRANS64.TRYWAIT P1, [R5+URZ], R4 ;  /* 0x00000004050075a7 */ /* 0x0022e4000802017f */
[----:B---3--:R-:W-:Y:S05]  /*c540*/  @!P1 NANOSLEEP.SYNCS 0x989680 ;  /* 0x009896800000995d */ /* 0x008fea0003900000 */
[----:B------:R-:W3:Y:S02]  /*c550*/  @!P1 SYNCS.PHASECHK.TRANS64 P1, [R5+URZ], R4 ;  /* 0x00000004050095a7 */ /* 0x000ee4000802007f */
[----:B---3--:R-:W-:Y:S05]  /*c560*/  @!P1 BRA `(.L_x_26) ;  /* 0xfffffffc00f09947 */ /* 0x008fea000383ffff */
[----:B------:R-:W-:Y:S05]  /*c570*/  BRA `(.L_x_25) ;  /* 0xffffff54003c7947 */ /* 0x000fea000383ffff */
.L_x_293:
[----:B------:R-:W-:Y:S01]  /*c580*/  BSSY B1, `(.L_x_312) ;  /* 0x0000006000017945 */ /* 0x000fe20003800000 */
[----:B------:R-:W-:-:S07]  /*c590*/  IMAD.MOV.U32 R15, RZ, RZ, -0x1 ;  /* 0xffffffffff0f7424 */ /* 0x000fce00078e00ff */
[----:B------:R-:W-:Y:S05]  /*c5a0*/  WARPSYNC.COLLECTIVE R15, `(.L_x_313) ;  /* 0x000000000f0c7348 */ /* 0x000fea0003c00000 */
[----:B------:R-:W-:Y:S02]  /*c5b0*/  ELECT P6, UR62, PT ;  /* 0x00000000003e782f */ /* 0x000fe400038c0000 */
[----:B------:R-:W-:Y:S01]  /*c5c0*/  MOV R14, UR62 ;  /* 0x0000003e000e7c02 */ /* 0x000fe20008000f00 */
[----:B------:R-:W-:Y:S10]  /*c5d0*/  ENDCOLLECTIVE ;  /* 0x000000000000791b */ /* 0x000ff40003800000 */
.L_x_313:
[----:B------:R-:W-:Y:S05]  /*c5e0*/  BSYNC B1 ;  /* 0x0000000000017941 */ /* 0x000fea0003800000 */
.L_x_312:
[----:B------:R-:W-:Y:S05]  /*c5f0*/  BRA `(.L_x_314) ;  /* 0xfffffff0003c7947 */ /* 0x000fea000383ffff */
.L_x_296:
[----:B0-----:R0:W1:Y:S02]  /*c600*/  SYNCS.PHASECHK.TRANS64.TRYWAIT P0, [R20+URZ+0x20], R7 ;  /* 0x00002007140075a7 */ /* 0x001064000800017f */
[----:B-1----:R-:W-:Y:S05]  /*c610*/  @!P0 NANOSLEEP.SYNCS 0x989680 ;  /* 0x009896800000895d */ /* 0x002fea0003900000 */
[----:B------:R-:W1:Y:S02]  /*c620*/  @!P0 SYNCS.PHASECHK.TRANS64 P0, [R20+URZ+0x20], R7 ;  /* 0x00002007140085a7 */ /* 0x000e64000800007f */
[----:B-1----:R-:W-:Y:S05]  /*c630*/  @!P0 BRA `(.L_x_296) ;  /* 0xfffffffc00f08947 */ /* 0x002fea000383ffff */
[----:B------:R-:W-:Y:S05]  /*c640*/  BRA `(.L_x_315) ;  /* 0xfffffff000747947 */ /* 0x000fea000383ffff */
.L_x_304:
[----:B------:R-:W-:Y:S01]  /*c650*/  BSSY B0, `(.L_x_316) ;  /* 0x0000006000007945 */ /* 0x000fe20003800000 */
[----:B------:R-:W-:-:S07]  /*c660*/  IMAD.MOV.U32 R15, RZ, RZ, -0x1 ;  /* 0xffffffffff0f7424 */ /* 0x000fce00078e00ff */
[----:B------:R-:W-:Y:S05]  /*c670*/  WARPSYNC.COLLECTIVE R15, `(.L_x_317) ;  /* 0x000000000f0c7348 */ /* 0x000fea0003c00000 */
[----:B------:R-:W-:Y:S02]  /*c680*/  ELECT P6, UR62, PT ;  /* 0x00000000003e782f */ /* 0x000fe400038c0000 */
[----:B------:R-:W-:Y:S01]  /*c690*/  MOV R14, UR62 ;  /* 0x0000003e000e7c02 */ /* 0x000fe20008000f00 */
[----:B------:R-:W-:Y:S10]  /*c6a0*/  ENDCOLLECTIVE ;  /* 0x000000000000791b */ /* 0x000ff40003800000 */
.L_x_317:
[----:B------:R-:W-:Y:S05]  /*c6b0*/  BSYNC B0 ;  /* 0x0000000000007941 */ /* 0x000fea0003800000 */
.L_x_316:
[----:B------:R-:W-:Y:S05]  /*c6c0*/  BRA `(.L_x_318) ;  /* 0xfffffff800d07947 */ /* 0x000fea000383ffff */
.L_x_308:
[----:B0-----:R0:W1:Y:S02]  /*c6d0*/  SYNCS.PHASECHK.TRANS64.TRYWAIT P0, [R7+URZ], R4 ;  /* 0x00000004070075a7 */ /* 0x001064000800017f */
[----:B-1----:R-:W-:Y:S05]  /*c6e0*/  @!P0 NANOSLEEP.SYNCS 0x989680 ;  /* 0x009896800000895d */ /* 0x002fea0003900000 */
[----:B------:R-:W1:Y:S02]  /*c6f0*/  @!P0 SYNCS.PHASECHK.TRANS64 P0, [R7+URZ], R4 ;  /* 0x00000004070085a7 */ /* 0x000e64000800007f */
[----:B-1----:R-:W-:Y:S05]  /*c700*/  @!P0 BRA `(.L_x_308) ;  /* 0xfffffffc00f08947 */ /* 0x002fea000383ffff */
[----:B------:R-:W-:Y:S05]  /*c710*/  BRA `(.L_x_319) ;  /* 0xfffffffc00107947 */ /* 0x000fea000383ffff */
.L_x_309:
[----:B0-----:R0:W1:Y:S02]  /*c720*/  SYNCS.PHASECHK.TRANS64.TRYWAIT P0, [R8+URZ], R5 ;  /* 0x00000005080075a7 */ /* 0x001064000800017f */
[----:B-1----:R-:W-:Y:S05]  /*c730*/  @!P0 NANOSLEEP.SYNCS 0x989680 ;  /* 0x009896800000895d */ /* 0x002fea0003900000 */
[----:B------:R-:W1:Y:S02]  /*c740*/  @!P0 SYNCS.PHASECHK.TRANS64 P0, [R8+URZ], R5 ;  /* 0x00000005080085a7 */ /* 0x000e64000800007f */
[----:B-1----:R-:W-:Y:S05]  /*c750*/  @!P0 BRA `(.L_x_309) ;  /* 0xfffffffc00f08947 */ /* 0x002fea000383ffff */
[----:B------:R-:W-:Y:S05]  /*c760*/  BRA `(.L_x_320) ;  /* 0xfffffffc00207947 */ /* 0x000fea000383ffff */
.L_x_310:
[----:B-1----:R1:W2:Y:S02]  /*c770*/  SYNCS.PHASECHK.TRANS64.TRYWAIT P0, [R11+URZ], R6 ;  /* 0x000000060b0075a7 */ /* 0x0022a4000800017f */
[----:B--2---:R-:W-:Y:S05]  /*c780*/  @!P0 NANOSLEEP.SYNCS 0x989680 ;  /* 0x009896800000895d */ /* 0x004fea0003900000 */
[----:B------:R-:W2:Y:S02]  /*c790*/  @!P0 SYNCS.PHASECHK.TRANS64 P0, [R11+URZ], R6 ;  /* 0x000000060b0085a7 */ /* 0x000ea4000800007f */
[----:B--2---:R-:W-:Y:S05]  /*c7a0*/  @!P0 BRA `(.L_x_310) ;  /* 0xfffffffc00f08947 */ /* 0x004fea000383ffff */
[----:B------:R-:W-:Y:S05]  /*c7b0*/  BRA `(.L_x_321) ;  /* 0xfffffffc00287947 */ /* 0x000fea000383ffff */
.L_x_322:
[----:B------:R-:W-:-:S00]  /*c7c0*/  BRA `(.L_x_322) ;  /* 0xfffffffc00fc7947 */ /* 0x000fc0000383ffff */
[----:B------:R-:W-:-:S00]  /*c7d0*/  NOP ;  /* 0x0000000000007918 */ /* 0x000fc00000000000 */
        /* <DEDUP_REMOVED lines=10> */
.L_x_323:


//--------------------- .nv.global.init           --------------------------
	.section	.nv.global.init,"aw",@progbits
.nv.global.init:
	.type		$str$22,@object
	.size		$str$22,($str$23 - $str$22)
$str$22:
        /*0000*/ 	.byte	0x6b, 0x5f, 0x74, 0x69, 0x6c, 0x65, 0x5f, 0x63, 0x6f, 0x75, 0x6e, 0x74, 0x20, 0x3e, 0x3d, 0x20
        /*0010*/ 	.byte	0x31, 0x00
	.type		$str$23,@object
	.size		$str$23,(__unnamed_1 - $str$23)
$str$23:
        /*0012*/ 	.byte	0x2f, 0x74, 0x6d, 0x70, 0x2f, 0x63, 0x75, 0x74, 0x6c, 0x61, 0x73, 0x73, 0x5f, 0x73, 0x77, 0x65
        /*0022*/ 	.byte	0x65, 0x70, 0x5f, 0x73, 0x72, 0x63, 0x2f, 0x69, 0x6e, 0x63, 0x6c, 0x75, 0x64, 0x65, 0x2f, 0x63
        /*0032*/ 	.byte	0x75, 0x74, 0x6c, 0x61, 0x73, 0x73, 0x2f, 0x67, 0x65, 0x6d, 0x6d, 0x2f, 0x63, 0x6f, 0x6c, 0x6c
        /*0042*/ 	.byte	0x65, 0x63, 0x74, 0x69, 0x76, 0x65, 0x2f, 0x73, 0x6d, 0x39, 0x30, 0x5f, 0x6d, 0x6d, 0x61, 0x5f
        /*0052*/ 	.byte	0x74, 0x6d, 0x61, 0x5f, 0x67, 0x6d, 0x6d, 0x61, 0x5f, 0x73, 0x73, 0x5f, 0x77, 0x61, 0x72, 0x70
        /*0062*/ 	.byte	0x73, 0x70, 0x65, 0x63, 0x69, 0x61, 0x6c, 0x69, 0x7a, 0x65, 0x64, 0x2e, 0x68, 0x70, 0x70, 0x00
	.type		__unnamed_1,@object
	.size		__unnamed_1,(.L_0 - __unnamed_1)
__unnamed_1:
        /*0072*/ 	.byte	0x76, 0x6f, 0x69, 0x64, 0x20, 0x63, 0x75, 0x74, 0x6c, 0x61, 0x73, 0x73, 0x3a, 0x3a, 0x67, 0x65
        /* <DEDUP_REMOVED lines=181> */
        /*0bd2*/ 	.byte	0x00
.L_0:


//--------------------- .nv.shared._ZN7cutlass13device_kernelINS_4gemm6kernel13GemmUniversalIN4cute5tupleIJiiiiEEENS1_10collective13CollectiveMmaINS1_34MainloopSm90TmaGmmaWarpSpecializedILi4ENS5_IJNS4_1CILi2EEENSA_ILi1EEESC_EEENS1_35KernelTmaWarpSpecializedCooperativeEEENS5_IJNSA_ILi256EEENSA_ILi128EEENSA_ILi64EEEEEENS_10bfloat16_tENS5_IJlSC_lEEESK_SL_NS4_8TiledMMAINS4_8MMA_AtomIJNS4_4SM904GMMA28MMA_64x128x16_F32BF16BF16_SSILNSP_5MajorE0ELSR_0ELNSP_7ScaleInE1ELSS_1EEEEEENS4_6LayoutISD_NS5_IJSC_NSA_ILi0EEESW_EEEEENS5_IJNS4_10UnderscoreESZ_SZ_EEEEENS4_13SM90_TMA_LOADENS4_14ComposedLayoutINS4_7SwizzleILi3ELi4ELi3EEENS4_18smem_ptr_flag_bitsILi16EEENSV_INS5_IJNSA_ILi8EEESI_EEENS5_IJSI_SC_EEEEEEEvNS4_8identityENS4_23SM90_TMA_LOAD_MULTICASTES1C_vS1D_EENS_8epilogue10collective6detail29Sm90TmaWarpSpecializedAdapterINS1H_15DefaultEpilogueISK_SL_SL_NS1G_6thread17LinearCombinationISK_Li1EffLNS1L_9ScaleType4KindE0ELNS_15FloatRoundStyleE2ESK_EENS1_15EpilogueDefaultEEEEEvvEEEEvNT_6ParamsE --------------------------
	.section	.nv.shared._ZN7cutlass13device_kernelINS_4gemm6kernel13GemmUniversalIN4cute5tupleIJiiiiEEENS1_10collective13CollectiveMmaINS1_34MainloopSm90TmaGmmaWarpSpecializedILi4ENS5_IJNS4_1CILi2EEENSA_ILi1EEESC_EEENS1_35KernelTmaWarpSpecializedCooperativeEEENS5_IJNSA_ILi256EEENSA_ILi128EEENSA_ILi64EEEEEENS_10bfloat16_tENS5_IJlSC_lEEESK_SL_NS4_8TiledMMAINS4_8MMA_AtomIJNS4_4SM904GMMA28MMA_64x128x16_F32BF16BF16_SSILNSP_5MajorE0ELSR_0ELNSP_7ScaleInE1ELSS_1EEEEEENS4_6LayoutISD_NS5_IJSC_NSA_ILi0EEESW_EEEEENS5_IJNS4_10UnderscoreESZ_SZ_EEEEENS4_13SM90_TMA_LOADENS4_14ComposedLayoutINS4_7SwizzleILi3ELi4ELi3EEENS4_18smem_ptr_flag_bitsILi16EEENSV_INS5_IJNSA_ILi8EEESI_EEENS5_IJSI_SC_EEEEEEEvNS4_8identityENS4_23SM90_TMA_LOAD_MULTICASTES1C_vS1D_EENS_8epilogue10collective6detail29Sm90TmaWarpSpecializedAdapterINS1H_15DefaultEpilogueISK_SL_SL_NS1G_6thread17LinearCombinationISK_Li1EffLNS1L_9ScaleType4KindE0ELNS_15FloatRoundStyleE2ESK_EENS1_15EpilogueDefaultEEEEEvvEEEEvNT_6ParamsE,"aw",@nobits
	.sectionflags	@""
	.align	16
	.zero		1024


//--------------------- .nv.shared.reserved.0     --------------------------
	.section	.nv.shared.reserved.0,"aw",@nobits
	.weak		__nv_reservedSMEM_offset_0_alias
	.size		__nv_reservedSMEM_offset_0_alias, 0, 0
	.other		__nv_reservedSMEM_offset_0_alias,@"STO_CUDA_RESERVED_SHARED STV_DEFAULT"
__nv_reservedSMEM_offset_0_alias:
	.zero		0


//--------------------- .nv.global                --------------------------
	.section	.nv.global,"aw",@nobits
.nv.global:
	.type		_ZN39_INTERNAL_7eda6a15_4_k_cu_bedc11bc_34874cute1_E,@object
	.size		_ZN39_INTERNAL_7eda6a15_4_k_cu_bedc11bc_34874cute1_E,(_ZN39_INTERNAL_7eda6a15_4_k_cu_bedc11bc_34874cuda3std3__45__cpo6cbeginE - _ZN39_INTERNAL_7eda6a15_4_k_cu_bedc11bc_34874cute1_E)
_ZN39_INTERNAL_7eda6a15_4_k_cu_bedc11bc_34874cute1_E:
	.zero		1
	.type		_ZN39_INTERNAL_7eda6a15_4_k_cu_bedc11bc_34874cuda3std3__45__cpo6cbeginE,@object
	.size		_ZN39_INTERNAL_7eda6a15_4_k_cu_bedc11bc_34874cuda3std3__45__cpo6cbeginE,(_ZN39_INTERNAL_7eda6a15_4_k_cu_bedc11bc_34874cuda3std3__48in_placeE - _ZN39_INTERNAL_7eda6a15_4_k_cu_bedc11bc_34874cuda3std3__45__cpo6cbeginE)
_ZN39_INTERNAL_7eda6a15_4_k_cu_bedc11bc_34874cuda3std3__45__cpo6cbeginE:
	.zero		1
	.type		_ZN39_INTERNAL_7eda6a15_4_k_cu_bedc11bc_34874cuda3std3__48in_placeE,@object
	.size		_ZN39_INTERNAL_7eda6a15_4_k_cu_bedc11bc_34874cuda3std3__48in_placeE,(_ZN39_INTERNAL_7eda6a15_4_k_cu_bedc11bc_34874cuda3std6ranges3__45__cpo9iter_moveE - _ZN39_INTERNAL_7eda6a15_4_k_cu_bedc11bc_34874cuda3std3__48in_placeE)
_ZN39_INTERNAL_7eda6a15_4_k_cu_bedc11bc_34874cuda3std3__48in_placeE:
	.zero		1
	.type		_ZN39_INTERNAL_7eda6a15_4_k_cu_bedc11bc_34874cuda3std6ranges3__45__cpo9iter_moveE,@object
	.size		_ZN39_INTERNAL_7eda6a15_4_k_cu_bedc11bc_34874cuda3std6ranges3__45__cpo9iter_moveE,(_ZN39_INTERNAL_7eda6a15_4_k_cu_bedc11bc_34874cuda3std3__45__cpo5beginE - _ZN39_INTERNAL_7eda6a15_4_k_cu_bedc11bc_34874cuda3std6ranges3__45__cpo9iter_moveE)
_ZN39_INTERNAL_7eda6a15_4_k_cu_bedc11bc_34874cuda3std6ranges3__45__cpo9iter_moveE:
	.zero		1
	.type		_ZN39_INTERNAL_7eda6a15_4_k_cu_bedc11bc_34874cuda3std3__45__cpo5beginE,@object
	.size		_ZN39_INTERNAL_7eda6a15_4_k_cu_bedc11bc_34874cuda3std3__45__cpo5beginE,(_ZN39_INTERNAL_7eda6a15_4_k_cu_bedc11bc_34874cuda3std3__441_GLOBAL__N__7eda6a15_4_k_cu_bedc11bc_34876ignoreE - _ZN39_INTERNAL_7eda6a15_4_k_cu_bedc11bc_34874cuda3std3__45__cpo5beginE)
_ZN39_INTERNAL_7eda6a15_4_k_cu_bedc11bc_34874cuda3std3__45__cpo5beginE:
	.zero		1
	.type		_ZN39_INTERNAL_7eda6a15_4_k_cu_bedc11bc_34874cuda3std3__441_GLOBAL__N__7eda6a15_4_k_cu_bedc11bc_34876ignoreE,@object
	.size		_ZN39_INTERNAL_7eda6a15_4_k_cu_bedc11bc_34874cuda3std3__441_GLOBAL__N__7eda6a15_4_k_cu_bedc11bc_34876ignoreE,(_ZN39_INTERNAL_7eda6a15_4_k_cu_bedc11bc_34874cute7productE - _ZN39_INTERNAL_7eda6a15_4_k_cu_bedc11bc_34874cuda3std3__441_GLOBAL__N__7eda6a15_4_k_cu_bedc11bc_34876ignoreE)
_ZN39_INTERNAL_7eda6a15_4_k_cu_bedc11bc_34874cuda3std3__441_GLOBAL__N__7eda6a15_4_k_cu_bedc11bc_34876ignoreE:
	.zero		1
	.type		_ZN39_INTERNAL_7eda6a15_4_k_cu_bedc11bc_34874cute7productE,@object
	.size		_ZN39_INTERNAL_7eda6a15_4_k_cu_bedc11bc_34874cute7productE,(_ZN39_INTERNAL_7eda6a15_4_k_cu_bedc11bc_34874cuda3std3__45__cpo3endE - _ZN39_INTERNAL_7eda6a15_4_k_cu_bedc11bc_34874cute7productE)
_ZN39_INTERNAL_7eda6a15_4_k_cu_bedc11bc_34874cute7productE:
	.zero		1
	.type		_ZN39_INTERNAL_7eda6a15_4_k_cu_bedc11bc_34874cuda3std3__45__cpo3endE,@object
	.size		_ZN39_INTERNAL_7eda6a15_4_k_cu_bedc11bc_34874cuda3std3__45__cpo3endE,(_ZN39_INTERNAL_7eda6a15_4_k_cu_bedc11bc_34874cuda3std3__419piecewise_constructE - _ZN39_INTERNAL_7eda6a15_4_k_cu_bedc11bc_34874cuda3std3__45__cpo3endE)
_ZN39_INTERNAL_7eda6a15_4_k_cu_bedc11bc_34874cuda3std3__45__cpo3endE:
	.zero		1
	.type		_ZN39_INTERNAL_7eda6a15_4_k_cu_bedc11bc_34874cuda3std3__419piecewise_constructE,@object
	.size		_ZN39_INTERNAL_7eda6a15_4_k_cu_bedc11bc_34874cuda3std3__419piecewise_constructE,(_ZN39_INTERNAL_7eda6a15_4_k_cu_bedc11bc_34874cuda3std3__45__cpo4cendE - _ZN39_INTERNAL_7eda6a15_4_k_cu_bedc11bc_34874cuda3std3__419piecewise_constructE)
_ZN39_INTERNAL_7eda6a15_4_k_cu_bedc11bc_34874cuda3std3__419piecewise_constructE:
	.zero		1
	.type		_ZN39_INTERNAL_7eda6a15_4_k_cu_bedc11bc_34874cuda3std3__45__cpo4cendE,@object
	.size		_ZN39_INTERNAL_7eda6a15_4_k_cu_bedc11bc_34874cuda3std3__45__cpo4cendE,(_ZN39_INTERNAL_7eda6a15_4_k_cu_bedc11bc_34874cuda3std6ranges3__45__cpo4swapE - _ZN39_INTERNAL_7eda6a15_4_k_cu_bedc11bc_34874cuda3std3__45__cpo4cendE)
_ZN39_INTERNAL_7eda6a15_4_k_cu_bedc11bc_34874cuda3std3__45__cpo4cendE:
	.zero		1
	.type		_ZN39_INTERNAL_7eda6a15_4_k_cu_bedc11bc_34874cuda3std6ranges3__45__cpo4swapE,@object
	.size		_ZN39_INTERNAL_7eda6a15_4_k_cu_bedc11bc_34874cuda3std6ranges3__45__cpo4swapE,(.L_8 - _ZN39_INTERNAL_7eda6a15_4_k_cu_bedc11bc_34874cuda3std6ranges3__45__cpo4swapE)
_ZN39_INTERNAL_7eda6a15_4_k_cu_bedc11bc_34874cuda3std6ranges3__45__cpo4swapE:
	.zero		1
.L_8:


//--------------------- .nv.constant0._ZN7cutlass13device_kernelINS_4gemm6kernel13GemmUniversalIN4cute5tupleIJiiiiEEENS1_10collective13CollectiveMmaINS1_34MainloopSm90TmaGmmaWarpSpecializedILi4ENS5_IJNS4_1CILi2EEENSA_ILi1EEESC_EEENS1_35KernelTmaWarpSpecializedCooperativeEEENS5_IJNSA_ILi256EEENSA_ILi128EEENSA_ILi64EEEEEENS_10bfloat16_tENS5_IJlSC_lEEESK_SL_NS4_8TiledMMAINS4_8MMA_AtomIJNS4_4SM904GMMA28MMA_64x128x16_F32BF16BF16_SSILNSP_5MajorE0ELSR_0ELNSP_7ScaleInE1ELSS_1EEEEEENS4_6LayoutISD_NS5_IJSC_NSA_ILi0EEESW_EEEEENS5_IJNS4_10UnderscoreESZ_SZ_EEEEENS4_13SM90_TMA_LOADENS4_14ComposedLayoutINS4_7SwizzleILi3ELi4ELi3EEENS4_18smem_ptr_flag_bitsILi16EEENSV_INS5_IJNSA_ILi8EEESI_EEENS5_IJSI_SC_EEEEEEEvNS4_8identityENS4_23SM90_TMA_LOAD_MULTICASTES1C_vS1D_EENS_8epilogue10collective6detail29Sm90TmaWarpSpecializedAdapterINS1H_15DefaultEpilogueISK_SL_SL_NS1G_6thread17LinearCombinationISK_Li1EffLNS1L_9ScaleType4KindE0ELNS_15FloatRoundStyleE2ESK_EENS1_15EpilogueDefaultEEEEEvvEEEEvNT_6ParamsE --------------------------
	.section	.nv.constant0._ZN7cutlass13device_kernelINS_4gemm6kernel13GemmUniversalIN4cute5tupleIJiiiiEEENS1_10collective13CollectiveMmaINS1_34MainloopSm90TmaGmmaWarpSpecializedILi4ENS5_IJNS4_1CILi2EEENSA_ILi1EEESC_EEENS1_35KernelTmaWarpSpecializedCooperativeEEENS5_IJNSA_ILi256EEENSA_ILi128EEENSA_ILi64EEEEEENS_10bfloat16_tENS5_IJlSC_lEEESK_SL_NS4_8TiledMMAINS4_8MMA_AtomIJNS4_4SM904GMMA28MMA_64x128x16_F32BF16BF16_SSILNSP_5MajorE0ELSR_0ELNSP_7ScaleInE1ELSS_1EEEEEENS4_6LayoutISD_NS5_IJSC_NSA_ILi0EEESW_EEEEENS5_IJNS4_10UnderscoreESZ_SZ_EEEEENS4_13SM90_TMA_LOADENS4_14ComposedLayoutINS4_7SwizzleILi3ELi4ELi3EEENS4_18smem_ptr_flag_bitsILi16EEENSV_INS5_IJNSA_ILi8EEESI_EEENS5_IJSI_SC_EEEEEEEvNS4_8identityENS4_23SM90_TMA_LOAD_MULTICASTES1C_vS1D_EENS_8epilogue10collective6detail29Sm90TmaWarpSpecializedAdapterINS1H_15DefaultEpilogueISK_SL_SL_NS1G_6thread17LinearCombinationISK_Li1EffLNS1L_9ScaleType4KindE0ELNS_15FloatRoundStyleE2ESK_EENS1_15EpilogueDefaultEEEEEvvEEEEvNT_6ParamsE,"a",@progbits
	.sectionflags	@""
	.align	4
.nv.constant0._ZN7cutlass13device_kernelINS_4gemm6kernel13GemmUniversalIN4cute5tupleIJiiiiEEENS1_10collective13CollectiveMmaINS1_34MainloopSm90TmaGmmaWarpSpecializedILi4ENS5_IJNS4_1CILi2EEENSA_ILi1EEESC_EEENS1_35KernelTmaWarpSpecializedCooperativeEEENS5_IJNSA_ILi256EEENSA_ILi128EEENSA_ILi64EEEEEENS_10bfloat16_tENS5_IJlSC_lEEESK_SL_NS4_8TiledMMAINS4_8MMA_AtomIJNS4_4SM904GMMA28MMA_64x128x16_F32BF16BF16_SSILNSP_5MajorE0ELSR_0ELNSP_7ScaleInE1ELSS_1EEEEEENS4_6LayoutISD_NS5_IJSC_NSA_ILi0EEESW_EEEEENS5_IJNS4_10UnderscoreESZ_SZ_EEEEENS4_13SM90_TMA_LOADENS4_14ComposedLayoutINS4_7SwizzleILi3ELi4ELi3EEENS4_18smem_ptr_flag_bitsILi16EEENSV_INS5_IJNSA_ILi8EEESI_EEENS5_IJSI_SC_EEEEEEEvNS4_8identityENS4_23SM90_TMA_LOAD_MULTICASTES1C_vS1D_EENS_8epilogue10collective6detail29Sm90TmaWarpSpecializedAdapterINS1H_15DefaultEpilogueISK_SL_SL_NS1G_6thread17LinearCombinationISK_Li1EffLNS1L_9ScaleType4KindE0ELNS_15FloatRoundStyleE2ESK_EENS1_15EpilogueDefaultEEEEEvvEEEEvNT_6ParamsE:
	.zero		1664


//--------------------- SYMBOLS --------------------------

	.type		.nv.reservedSmem.offset0,@object
	.size		.nv.reservedSmem.offset0,0x4
	.type		__assertfail,@function
